//
// Generated by NVIDIA NVVM Compiler
//
// Compiler Build ID: CL-36424714
// Cuda compilation tools, release 13.0, V13.0.88
// Based on NVVM 20.0.0
//

.version 9.0
.target sm_100
.address_size 64

	// .globl	_Z9trap_appxidPd
.func  (.param .b64 func_retval0) __internal_accurate_pow
(
	.param .b64 __internal_accurate_pow_param_0
)
;
// _ZZ9trap_appxidPdE10shared_sum has been demoted

.visible .entry _Z9trap_appxidPd(
	.param .u32 _Z9trap_appxidPd_param_0,
	.param .f64 _Z9trap_appxidPd_param_1,
	.param .u64 .ptr .align 1 _Z9trap_appxidPd_param_2
)
{
	.reg .pred 	%p<29>;
	.reg .b32 	%r<40>;
	.reg .b64 	%rd<4>;
	.reg .b64 	%fd<50>;
	// demoted variable
	.shared .align 8 .f64 _ZZ9trap_appxidPdE10shared_sum;
	ld.param.u32 	%r7, [_Z9trap_appxidPd_param_0];
	ld.param.f64 	%fd18, [_Z9trap_appxidPd_param_1];
	ld.param.u64 	%rd1, [_Z9trap_appxidPd_param_2];
	mov.b64 	%rd2, 0;
	st.shared.u64 	[_ZZ9trap_appxidPdE10shared_sum], %rd2;
	mov.u32 	%r8, %ctaid.x;
	mov.u32 	%r9, %ntid.x;
	mov.u32 	%r1, %tid.x;
	mad.lo.s32 	%r2, %r8, %r9, %r1;
	setp.ge.s32 	%p1, %r2, %r7;
	@%p1 bra 	$L__BB0_18;
	cvt.rn.f64.s32 	%fd19, %r2;
	mul.f64 	%fd1, %fd18, %fd19;
	{
	.reg .b32 %temp; 
	mov.b64 	{%temp, %r3}, %fd1;
	}
	mov.f64 	%fd20, 0d4000000000000000;
	{
	.reg .b32 %temp; 
	mov.b64 	{%temp, %r10}, %fd20;
	}
	and.b32  	%r5, %r10, 2146435072;
	setp.eq.s32 	%p2, %r5, 1062207488;
	abs.f64 	%fd2, %fd1;
	{ // callseq 0, 0
	.param .b64 param0;
	st.param.f64 	[param0], %fd2;
	.param .b64 retval0;
	call.uni (retval0), 
	__internal_accurate_pow, 
	(
	param0
	);
	ld.param.f64 	%fd21, [retval0];
	} // callseq 0
	setp.lt.s32 	%p3, %r3, 0;
	neg.f64 	%fd23, %fd21;
	selp.f64 	%fd24, %fd23, %fd21, %p2;
	selp.f64 	%fd47, %fd24, %fd21, %p3;
	setp.neu.f64 	%p4, %fd1, 0d0000000000000000;
	@%p4 bra 	$L__BB0_3;
	setp.eq.s32 	%p5, %r5, 1062207488;
	selp.b32 	%r11, %r3, 0, %p5;
	setp.lt.s32 	%p6, %r10, 0;
	or.b32  	%r12, %r11, 2146435072;
	selp.b32 	%r13, %r12, %r11, %p6;
	mov.b32 	%r14, 0;
	mov.b64 	%fd47, {%r14, %r13};
$L__BB0_3:
	add.f64 	%fd25, %fd1, 0d4000000000000000;
	{
	.reg .b32 %temp; 
	mov.b64 	{%temp, %r15}, %fd25;
	}
	and.b32  	%r16, %r15, 2146435072;
	setp.ne.s32 	%p7, %r16, 2146435072;
	@%p7 bra 	$L__BB0_8;
	setp.num.f64 	%p8, %fd1, %fd1;
	@%p8 bra 	$L__BB0_6;
	mov.f64 	%fd26, 0d4000000000000000;
	add.rn.f64 	%fd47, %fd1, %fd26;
	bra.uni 	$L__BB0_8;
$L__BB0_6:
	setp.neu.f64 	%p9, %fd2, 0d7FF0000000000000;
	@%p9 bra 	$L__BB0_8;
	setp.lt.s32 	%p10, %r3, 0;
	setp.eq.s32 	%p11, %r5, 1062207488;
	setp.lt.s32 	%p12, %r10, 0;
	selp.b32 	%r18, 0, 2146435072, %p12;
	and.b32  	%r19, %r10, 2147483647;
	setp.ne.s32 	%p13, %r19, 1071644672;
	or.b32  	%r20, %r18, -2147483648;
	selp.b32 	%r21, %r20, %r18, %p13;
	selp.b32 	%r22, %r21, %r18, %p11;
	selp.b32 	%r23, %r22, %r18, %p10;
	mov.b32 	%r24, 0;
	mov.b64 	%fd47, {%r24, %r23};
$L__BB0_8:
	setp.eq.s32 	%p14, %r5, 1062207488;
	setp.eq.f64 	%p15, %fd1, 0d3FF0000000000000;
	add.f64 	%fd27, %fd47, 0d3FF0000000000000;
	mov.f64 	%fd28, 0d4010000000000000;
	div.rn.f64 	%fd29, %fd28, %fd27;
	selp.f64 	%fd9, 0d4000000000000000, %fd29, %p15;
	add.f64 	%fd10, %fd18, %fd1;
	{
	.reg .b32 %temp; 
	mov.b64 	{%temp, %r6}, %fd10;
	}
	abs.f64 	%fd11, %fd10;
	{ // callseq 1, 0
	.param .b64 param0;
	st.param.f64 	[param0], %fd11;
	.param .b64 retval0;
	call.uni (retval0), 
	__internal_accurate_pow, 
	(
	param0
	);
	ld.param.f64 	%fd30, [retval0];
	} // callseq 1
	setp.lt.s32 	%p16, %r6, 0;
	neg.f64 	%fd32, %fd30;
	selp.f64 	%fd33, %fd32, %fd30, %p14;
	selp.f64 	%fd49, %fd33, %fd30, %p16;
	setp.neu.f64 	%p17, %fd10, 0d0000000000000000;
	@%p17 bra 	$L__BB0_10;
	setp.eq.s32 	%p18, %r5, 1062207488;
	selp.b32 	%r26, %r6, 0, %p18;
	setp.lt.s32 	%p19, %r10, 0;
	or.b32  	%r27, %r26, 2146435072;
	selp.b32 	%r28, %r27, %r26, %p19;
	mov.b32 	%r29, 0;
	mov.b64 	%fd49, {%r29, %r28};
$L__BB0_10:
	add.f64 	%fd34, %fd10, 0d4000000000000000;
	{
	.reg .b32 %temp; 
	mov.b64 	{%temp, %r30}, %fd34;
	}
	and.b32  	%r31, %r30, 2146435072;
	setp.ne.s32 	%p20, %r31, 2146435072;
	@%p20 bra 	$L__BB0_15;
	setp.num.f64 	%p21, %fd10, %fd10;
	@%p21 bra 	$L__BB0_13;
	mov.f64 	%fd35, 0d4000000000000000;
	add.rn.f64 	%fd49, %fd10, %fd35;
	bra.uni 	$L__BB0_15;
$L__BB0_13:
	setp.neu.f64 	%p22, %fd11, 0d7FF0000000000000;
	@%p22 bra 	$L__BB0_15;
	setp.lt.s32 	%p23, %r6, 0;
	setp.eq.s32 	%p24, %r5, 1062207488;
	setp.lt.s32 	%p25, %r10, 0;
	selp.b32 	%r33, 0, 2146435072, %p25;
	and.b32  	%r34, %r10, 2147483647;
	setp.ne.s32 	%p26, %r34, 1071644672;
	or.b32  	%r35, %r33, -2147483648;
	selp.b32 	%r36, %r35, %r33, %p26;
	selp.b32 	%r37, %r36, %r33, %p24;
	selp.b32 	%r38, %r37, %r33, %p23;
	mov.b32 	%r39, 0;
	mov.b64 	%fd49, {%r39, %r38};
$L__BB0_15:
	setp.eq.f64 	%p27, %fd10, 0d3FF0000000000000;
	add.f64 	%fd36, %fd49, 0d3FF0000000000000;
	mov.f64 	%fd37, 0d4010000000000000;
	div.rn.f64 	%fd38, %fd37, %fd36;
	selp.f64 	%fd39, 0d4000000000000000, %fd38, %p27;
	add.f64 	%fd40, %fd9, %fd39;
	mul.f64 	%fd41, %fd40, 0d3FE0000000000000;
	fma.rn.f64 	%fd42, %fd18, %fd41, 0d0000000000000000;
	atom.shared.add.f64 	%fd43, [_ZZ9trap_appxidPdE10shared_sum], %fd42;
	bar.sync 	0;
	setp.ne.s32 	%p28, %r1, 0;
	@%p28 bra 	$L__BB0_17;
	ld.shared.f64 	%fd44, [_ZZ9trap_appxidPdE10shared_sum];
	cvta.to.global.u64 	%rd3, %rd1;
	atom.global.add.f64 	%fd45, [%rd3], %fd44;
$L__BB0_17:
	bar.sync 	0;
$L__BB0_18:
	ret;

}
.func  (.param .b64 func_retval0) __internal_accurate_pow(
	.param .b64 __internal_accurate_pow_param_0
)
{
	.reg .pred 	%p<8>;
	.reg .b32 	%r<49>;
	.reg .b32 	%f<3>;
	.reg .b64 	%fd<109>;

	ld.param.f64 	%fd10, [__internal_accurate_pow_param_0];
	{
	.reg .b32 %temp; 
	mov.b64 	{%temp, %r46}, %fd10;
	}
	{
	.reg .b32 %temp; 
	mov.b64 	{%r45, %temp}, %fd10;
	}
	shr.u32 	%r47, %r46, 20;
	setp.gt.u32 	%p1, %r46, 1048575;
	@%p1 bra 	$L__BB1_2;
	mul.f64 	%fd11, %fd10, 0d4350000000000000;
	{
	.reg .b32 %temp; 
	mov.b64 	{%temp, %r46}, %fd11;
	}
	{
	.reg .b32 %temp; 
	mov.b64 	{%r45, %temp}, %fd11;
	}
	shr.u32 	%r16, %r46, 20;
	add.s32 	%r47, %r16, -54;
$L__BB1_2:
	add.s32 	%r48, %r47, -1023;
	and.b32  	%r17, %r46, -2146435073;
	or.b32  	%r18, %r17, 1072693248;
	mov.b64 	%fd107, {%r45, %r18};
	setp.lt.u32 	%p2, %r18, 1073127583;
	@%p2 bra 	$L__BB1_4;
	{
	.reg .b32 %temp; 
	mov.b64 	{%r19, %temp}, %fd107;
	}
	{
	.reg .b32 %temp; 
	mov.b64 	{%temp, %r20}, %fd107;
	}
	add.s32 	%r21, %r20, -1048576;
	mov.b64 	%fd107, {%r19, %r21};
	add.s32 	%r48, %r47, -1022;
$L__BB1_4:
	add.f64 	%fd12, %fd107, 0dBFF0000000000000;
	add.f64 	%fd13, %fd107, 0d3FF0000000000000;
	rcp.approx.ftz.f64 	%fd14, %fd13;
	neg.f64 	%fd15, %fd13;
	fma.rn.f64 	%fd16, %fd15, %fd14, 0d3FF0000000000000;
	fma.rn.f64 	%fd17, %fd16, %fd16, %fd16;
	fma.rn.f64 	%fd18, %fd17, %fd14, %fd14;
	mul.f64 	%fd19, %fd12, %fd18;
	fma.rn.f64 	%fd20, %fd12, %fd18, %fd19;
	mul.f64 	%fd21, %fd20, %fd20;
	fma.rn.f64 	%fd22, %fd21, 0d3EB0F5FF7D2CAFE2, 0d3ED0F5D241AD3B5A;
	fma.rn.f64 	%fd23, %fd22, %fd21, 0d3EF3B20A75488A3F;
	fma.rn.f64 	%fd24, %fd23, %fd21, 0d3F1745CDE4FAECD5;
	fma.rn.f64 	%fd25, %fd24, %fd21, 0d3F3C71C7258A578B;
	fma.rn.f64 	%fd26, %fd25, %fd21, 0d3F6249249242B910;
	fma.rn.f64 	%fd27, %fd26, %fd21, 0d3F89999999999DFB;
	sub.f64 	%fd28, %fd12, %fd20;
	add.f64 	%fd29, %fd28, %fd28;
	neg.f64 	%fd30, %fd20;
	fma.rn.f64 	%fd31, %fd30, %fd12, %fd29;
	mul.f64 	%fd32, %fd18, %fd31;
	fma.rn.f64 	%fd33, %fd21, %fd27, 0d3FB5555555555555;
	mov.f64 	%fd34, 0d3FB5555555555555;
	sub.f64 	%fd35, %fd34, %fd33;
	fma.rn.f64 	%fd36, %fd21, %fd27, %fd35;
	add.f64 	%fd37, %fd36, 0dBC46A4CB00B9E7B0;
	add.f64 	%fd38, %fd33, %fd37;
	sub.f64 	%fd39, %fd33, %fd38;
	add.f64 	%fd40, %fd37, %fd39;
	mul.rn.f64 	%fd41, %fd20, %fd20;
	neg.f64 	%fd42, %fd41;
	fma.rn.f64 	%fd43, %fd20, %fd20, %fd42;
	{
	.reg .b32 %temp; 
	mov.b64 	{%r22, %temp}, %fd32;
	}
	{
	.reg .b32 %temp; 
	mov.b64 	{%temp, %r23}, %fd32;
	}
	add.s32 	%r24, %r23, 1048576;
	mov.b64 	%fd44, {%r22, %r24};
	fma.rn.f64 	%fd45, %fd20, %fd44, %fd43;
	mul.rn.f64 	%fd46, %fd41, %fd20;
	neg.f64 	%fd47, %fd46;
	fma.rn.f64 	%fd48, %fd41, %fd20, %fd47;
	fma.rn.f64 	%fd49, %fd41, %fd32, %fd48;
	fma.rn.f64 	%fd50, %fd45, %fd20, %fd49;
	mul.rn.f64 	%fd51, %fd38, %fd46;
	neg.f64 	%fd52, %fd51;
	fma.rn.f64 	%fd53, %fd38, %fd46, %fd52;
	fma.rn.f64 	%fd54, %fd38, %fd50, %fd53;
	fma.rn.f64 	%fd55, %fd40, %fd46, %fd54;
	add.f64 	%fd56, %fd51, %fd55;
	sub.f64 	%fd57, %fd51, %fd56;
	add.f64 	%fd58, %fd55, %fd57;
	add.f64 	%fd59, %fd20, %fd56;
	sub.f64 	%fd60, %fd20, %fd59;
	add.f64 	%fd61, %fd56, %fd60;
	add.f64 	%fd62, %fd58, %fd61;
	add.f64 	%fd63, %fd32, %fd62;
	add.f64 	%fd64, %fd59, %fd63;
	sub.f64 	%fd65, %fd59, %fd64;
	add.f64 	%fd66, %fd63, %fd65;
	xor.b32  	%r25, %r48, -2147483648;
	mov.b32 	%r26, 1127219200;
	mov.b64 	%fd67, {%r25, %r26};
	mov.b32 	%r27, -2147483648;
	mov.b64 	%fd68, {%r27, %r26};
	sub.f64 	%fd69, %fd67, %fd68;
	fma.rn.f64 	%fd70, %fd69, 0d3FE62E42FEFA39EF, %fd64;
	fma.rn.f64 	%fd71, %fd69, 0dBFE62E42FEFA39EF, %fd70;
	sub.f64 	%fd72, %fd71, %fd64;
	sub.f64 	%fd73, %fd66, %fd72;
	fma.rn.f64 	%fd74, %fd69, 0d3C7ABC9E3B39803F, %fd73;
	add.f64 	%fd75, %fd70, %fd74;
	sub.f64 	%fd76, %fd70, %fd75;
	add.f64 	%fd77, %fd74, %fd76;
	mov.f64 	%fd78, 0d4000000000000000;
	{
	.reg .b32 %temp; 
	mov.b64 	{%temp, %r28}, %fd78;
	}
	{
	.reg .b32 %temp; 
	mov.b64 	{%r29, %temp}, %fd78;
	}
	shl.b32 	%r30, %r28, 1;
	setp.gt.u32 	%p3, %r30, -33554433;
	and.b32  	%r31, %r28, -15728641;
	selp.b32 	%r32, %r31, %r28, %p3;
	mov.b64 	%fd79, {%r29, %r32};
	mul.rn.f64 	%fd80, %fd75, %fd79;
	neg.f64 	%fd81, %fd80;
	fma.rn.f64 	%fd82, %fd75, %fd79, %fd81;
	fma.rn.f64 	%fd83, %fd77, %fd79, %fd82;
	add.f64 	%fd4, %fd80, %fd83;
	sub.f64 	%fd84, %fd80, %fd4;
	add.f64 	%fd5, %fd83, %fd84;
	fma.rn.f64 	%fd85, %fd4, 0d3FF71547652B82FE, 0d4338000000000000;
	{
	.reg .b32 %temp; 
	mov.b64 	{%r13, %temp}, %fd85;
	}
	mov.f64 	%fd86, 0dC338000000000000;
	add.rn.f64 	%fd87, %fd85, %fd86;
	fma.rn.f64 	%fd88, %fd87, 0dBFE62E42FEFA39EF, %fd4;
	fma.rn.f64 	%fd89, %fd87, 0dBC7ABC9E3B39803F, %fd88;
	fma.rn.f64 	%fd90, %fd89, 0d3E5ADE1569CE2BDF, 0d3E928AF3FCA213EA;
	fma.rn.f64 	%fd91, %fd90, %fd89, 0d3EC71DEE62401315;
	fma.rn.f64 	%fd92, %fd91, %fd89, 0d3EFA01997C89EB71;
	fma.rn.f64 	%fd93, %fd92, %fd89, 0d3F2A01A014761F65;
	fma.rn.f64 	%fd94, %fd93, %fd89, 0d3F56C16C1852B7AF;
	fma.rn.f64 	%fd95, %fd94, %fd89, 0d3F81111111122322;
	fma.rn.f64 	%fd96, %fd95, %fd89, 0d3FA55555555502A1;
	fma.rn.f64 	%fd97, %fd96, %fd89, 0d3FC5555555555511;
	fma.rn.f64 	%fd98, %fd97, %fd89, 0d3FE000000000000B;
	fma.rn.f64 	%fd99, %fd98, %fd89, 0d3FF0000000000000;
	fma.rn.f64 	%fd100, %fd99, %fd89, 0d3FF0000000000000;
	{
	.reg .b32 %temp; 
	mov.b64 	{%r14, %temp}, %fd100;
	}
	{
	.reg .b32 %temp; 
	mov.b64 	{%temp, %r15}, %fd100;
	}
	shl.b32 	%r33, %r13, 20;
	add.s32 	%r34, %r33, %r15;
	mov.b64 	%fd108, {%r14, %r34};
	{
	.reg .b32 %temp; 
	mov.b64 	{%temp, %r35}, %fd4;
	}
	mov.b32 	%f2, %r35;
	abs.f32 	%f1, %f2;
	setp.lt.f32 	%p4, %f1, 0f4086232B;
	@%p4 bra 	$L__BB1_7;
	setp.lt.f64 	%p5, %fd4, 0d0000000000000000;
	add.f64 	%fd101, %fd4, 0d7FF0000000000000;
	selp.f64 	%fd108, 0d0000000000000000, %fd101, %p5;
	setp.geu.f32 	%p6, %f1, 0f40874800;
	@%p6 bra 	$L__BB1_7;
	shr.u32 	%r36, %r13, 31;
	add.s32 	%r37, %r13, %r36;
	shr.s32 	%r38, %r37, 1;
	shl.b32 	%r39, %r38, 20;
	add.s32 	%r40, %r15, %r39;
	mov.b64 	%fd102, {%r14, %r40};
	sub.s32 	%r41, %r13, %r38;
	shl.b32 	%r42, %r41, 20;
	add.s32 	%r43, %r42, 1072693248;
	mov.b32 	%r44, 0;
	mov.b64 	%fd103, {%r44, %r43};
	mul.f64 	%fd108, %fd103, %fd102;
$L__BB1_7:
	abs.f64 	%fd104, %fd108;
	setp.eq.f64 	%p7, %fd104, 0d7FF0000000000000;
	fma.rn.f64 	%fd105, %fd108, %fd5, %fd108;
	selp.f64 	%fd106, %fd108, %fd105, %p7;
	st.param.f64 	[func_retval0], %fd106;
	ret;

}


// ===== COMPILED SASS (sm_100) =====

	.target	sm_100

	.elftype	@"ET_EXEC"


//--------------------- .note.nv.tkinfo           --------------------------
	.section	.note.nv.tkinfo,"",@"SHT_NOTE"
	.sectionflags	@"SHF_NOTE_NV_TKINFO"
	.tkinfo
        /*0018*/ 	.word	0x00000002
        /*0030*/ 	.string	""
        /*0030*/ 	.string	"ptxas"
        /*0030*/ 	.string	"Cuda compilation tools, release 13.0, V13.0.88"
        /*0030*/ 	.string	"Build cuda_13.0.r13.0/compiler.36424714_0"
        /*0030*/ 	.string	"-arch sm_100 -m 64 "



//--------------------- .note.nv.cuinfo           --------------------------
	.section	.note.nv.cuinfo,"",@"SHT_NOTE"
	.sectionflags	@"SHF_NOTE_NV_CUINFO"
        /*0018*/ 	.short	0x0002
        /*001a*/ 	.short	0x0064
        /*001c*/ 	.short	0x0082
	.zero		2


//--------------------- .nv.info                  --------------------------
	.section	.nv.info,"",@"SHT_CUDA_INFO"
	.align	4


	//----- nvinfo : EIATTR_REGCOUNT
	.align		4
        /*0000*/ 	.byte	0x04, 0x2f
        /*0002*/ 	.short	(.L_1 - .L_0)
	.align		4
.L_0:
        /*0004*/ 	.word	index@(_Z9trap_appxidPd)
        /*0008*/ 	.word	0x0000001e


	//----- nvinfo : EIATTR_FRAME_SIZE
	.align		4
.L_1:
        /*000c*/ 	.byte	0x04, 0x11
        /*000e*/ 	.short	(.L_3 - .L_2)
	.align		4
.L_2:
        /*0010*/ 	.word	index@($_Z9trap_appxidPd$__internal_accurate_pow)
        /*0014*/ 	.word	0x00000000


	//----- nvinfo : EIATTR_FRAME_SIZE
	.align		4
.L_3:
        /*0018*/ 	.byte	0x04, 0x11
        /*001a*/ 	.short	(.L_5 - .L_4)
	.align		4
.L_4:
        /*001c*/ 	.word	index@($__internal_0_$__cuda_sm20_div_rn_f64_full)
        /*0020*/ 	.word	0x00000000


	//----- nvinfo : EIATTR_FRAME_SIZE
	.align		4
.L_5:
        /*0024*/ 	.byte	0x04, 0x11
        /*0026*/ 	.short	(.L_7 - .L_6)
	.align		4
.L_6:
        /*0028*/ 	.word	index@(_Z9trap_appxidPd)
        /*002c*/ 	.word	0x00000000


	//----- nvinfo : EIATTR_MIN_STACK_SIZE
	.align		4
.L_7:
        /*0030*/ 	.byte	0x04, 0x12
        /*0032*/ 	.short	(.L_9 - .L_8)
	.align		4
.L_8:
        /*0034*/ 	.word	index@(_Z9trap_appxidPd)
        /*0038*/ 	.word	0x00000000
.L_9:


//--------------------- .nv.compat                --------------------------
	.section	.nv.compat,"",@"SHT_CUDA_COMPAT_INFO"
	.align	4
        /*0000*/ 	.byte	0x02, 0x09, 0x00, 0x00, 0x02, 0x02, 0x01, 0x00, 0x02, 0x05, 0x05, 0x00, 0x03, 0x07, 0x01, 0x01
        /*0010*/ 	.byte	0x02, 0x03, 0x00, 0x00, 0x02, 0x06, 0x01, 0x00, 0x04, 0x0b, 0x08, 0x00, 0x01, 0x00, 0x00, 0x00
        /*0020*/ 	.byte	0x00, 0x00, 0x00, 0x00


//--------------------- .nv.info._Z9trap_appxidPd --------------------------
	.section	.nv.info._Z9trap_appxidPd,"",@"SHT_CUDA_INFO"
	.sectionflags	@""
	.align	4


	//----- nvinfo : EIATTR_CUDA_API_VERSION
	.align		4
        /*0000*/ 	.byte	0x04, 0x37
        /*0002*/ 	.short	(.L_11 - .L_10)
.L_10:
        /*0004*/ 	.word	0x00000082


	//----- nvinfo : EIATTR_KPARAM_INFO
	.align		4
.L_11:
        /*0008*/ 	.byte	0x04, 0x17
        /*000a*/ 	.short	(.L_13 - .L_12)
.L_12:
        /*000c*/ 	.word	0x00000000
        /*0010*/ 	.short	0x0002
        /*0012*/ 	.short	0x0010
        /*0014*/ 	.byte	0x00, 0xf5, 0x21, 0x00


	//----- nvinfo : EIATTR_KPARAM_INFO
	.align		4
.L_13:
        /*0018*/ 	.byte	0x04, 0x17
        /*001a*/ 	.short	(.L_15 - .L_14)
.L_14:
        /*001c*/ 	.word	0x00000000
        /*0020*/ 	.short	0x0001
        /*0022*/ 	.short	0x0008
        /*0024*/ 	.byte	0x00, 0xf0, 0x21, 0x00


	//----- nvinfo : EIATTR_KPARAM_INFO
	.align		4
.L_15:
        /*0028*/ 	.byte	0x04, 0x17
        /*002a*/ 	.short	(.L_17 - .L_16)
.L_16:
        /*002c*/ 	.word	0x00000000
        /*0030*/ 	.short	0x0000
        /*0032*/ 	.short	0x0000
        /*0034*/ 	.byte	0x00, 0xf0, 0x11, 0x00


	//----- nvinfo : EIATTR_SPARSE_MMA_MASK
	.align		4
.L_17:
        /*0038*/ 	.byte	0x03, 0x50
        /*003a*/ 	.short	0x0000


	//----- nvinfo : EIATTR_MAXREG_COUNT
	.align		4
        /*003c*/ 	.byte	0x03, 0x1b
        /*003e*/ 	.short	0x00ff


	//----- nvinfo : EIATTR_NUM_BARRIERS
	.align		4
        /*0040*/ 	.byte	0x02, 0x4c
        /*0042*/ 	.byte	0x01
	.zero		1


	//----- nvinfo : EIATTR_MERCURY_ISA_VERSION
	.align		4
        /*0044*/ 	.byte	0x03, 0x5f
        /*0046*/ 	.short	0x0101


	//----- nvinfo : EIATTR_VRC_CTA_INIT_COUNT
	.align		4
        /*0048*/ 	.byte	0x02, 0x4a
	.zero		1
	.zero		1


	//----- nvinfo : EIATTR_EXIT_INSTR_OFFSETS
	.align		4
        /*004c*/ 	.byte	0x04, 0x1c
        /*004e*/ 	.short	(.L_19 - .L_18)


	//   ....[0]....
.L_18:
        /*0050*/ 	.word	0x000000b0


	//   ....[1]....
        /*0054*/ 	.word	0x00000870


	//----- nvinfo : EIATTR_CRS_STACK_SIZE
	.align		4
.L_19:
        /*0058*/ 	.byte	0x04, 0x1e
        /*005a*/ 	.short	(.L_21 - .L_20)
.L_20:
        /*005c*/ 	.word	0x00000000


	//----- nvinfo : EIATTR_CBANK_PARAM_SIZE
	.align		4
.L_21:
        /*0060*/ 	.byte	0x03, 0x19
        /*0062*/ 	.short	0x0018


	//----- nvinfo : EIATTR_PARAM_CBANK
	.align		4
        /*0064*/ 	.byte	0x04, 0x0a
        /*0066*/ 	.short	(.L_23 - .L_22)
	.align		4
.L_22:
        /*0068*/ 	.word	index@(.nv.constant0._Z9trap_appxidPd)
        /*006c*/ 	.short	0x0380
        /*006e*/ 	.short	0x0018


	//----- nvinfo : EIATTR_SW_WAR
	.align		4
.L_23:
        /*0070*/ 	.byte	0x04, 0x36
        /*0072*/ 	.short	(.L_25 - .L_24)
.L_24:
        /*0074*/ 	.word	0x00000008
.L_25:


//--------------------- .nv.callgraph             --------------------------
	.section	.nv.callgraph,"",@"SHT_CUDA_CALLGRAPH"
	.align	4
	.sectionentsize	8
	.align		4
        /*0000*/ 	.word	0x00000000
	.align		4
        /*0004*/ 	.word	0xffffffff
	.align		4
        /*0008*/ 	.word	0x00000000
	.align		4
        /*000c*/ 	.word	0xfffffffe
	.align		4
        /*0010*/ 	.word	0x00000000
	.align		4
        /*0014*/ 	.word	0xfffffffd
	.align		4
        /*0018*/ 	.word	0x00000000
	.align		4
        /*001c*/ 	.word	0xfffffffc


//--------------------- .text._Z9trap_appxidPd    --------------------------
	.section	.text._Z9trap_appxidPd,"ax",@progbits
	.align	128
        .global         _Z9trap_appxidPd
        .type           _Z9trap_appxidPd,@function
        .size           _Z9trap_appxidPd,(.L_x_23 - _Z9trap_appxidPd)
        .other          _Z9trap_appxidPd,@"STO_CUDA_ENTRY STV_DEFAULT"
_Z9trap_appxidPd:
.text._Z9trap_appxidPd:
[----:B------:R-:W-:Y:S01]  /*0000*/  LDC R1, c[0x0][0x37c] ;  /* 0x0000df00ff017b82 */ /* 0x000fe20000000800 */
[----:B------:R-:W0:Y:S07]  /*0010*/  S2R R2, SR_TID.X ;  /* 0x0000000000027919 */ /* 0x000e2e0000002100 */
[----:B------:R-:W0:Y:S01]  /*0020*/  S2UR UR4, SR_CTAID.X ;  /* 0x00000000000479c3 */ /* 0x000e220000002500 */
[----:B------:R-:W1:Y:S07]  /*0030*/  LDCU UR6, c[0x0][0x380] ;  /* 0x00007000ff0677ac */ /* 0x000e6e0008000800 */
[----:B------:R-:W0:Y:S08]  /*0040*/  LDC R3, c[0x0][0x360] ;  /* 0x0000d800ff037b82 */ /* 0x000e300000000800 */
[----:B------:R-:W2:Y:S01]  /*0050*/  S2UR UR5, SR_CgaCtaId ;  /* 0x00000000000579c3 */ /* 0x000ea20000008800 */
[----:B0-----:R-:W-:Y:S01]  /*0060*/  IMAD R8, R3, UR4, R2 ;  /* 0x0000000403087c24 */ /* 0x001fe2000f8e0202 */
[----:B------:R-:W-:-:S04]  /*0070*/  UMOV UR4, 0x400 ;  /* 0x0000040000047882 */ /* 0x000fc80000000000 */
[----:B-1----:R-:W-:Y:S01]  /*0080*/  ISETP.GE.AND P0, PT, R8, UR6, PT ;  /* 0x0000000608007c0c */ /* 0x002fe2000bf06270 */
[----:B--2---:R-:W-:-:S09]  /*0090*/  ULEA UR4, UR5, UR4, 0x18 ;  /* 0x0000000405047291 */ /* 0x004fd2000f8ec0ff */
[----:B------:R-:W-:Y:S03]  /*00a0*/  STS.64 [UR4], RZ ;  /* 0x000000ffff007988 */ /* 0x000fe60008000a04 */
[----:B------:R-:W-:Y:S05]  /*00b0*/  @P0 EXIT ;  /* 0x000000000000094d */ /* 0x000fea0003800000 */
[----:B------:R-:W0:Y:S01]  /*00c0*/  LDCU.64 UR4, c[0x0][0x388] ;  /* 0x00007100ff0477ac */ /* 0x000e220008000a00 */
[----:B------:R-:W0:Y:S01]  /*00d0*/  I2F.F64 R4, R8 ;  /* 0x0000000800047312 */ /* 0x000e220000201c00 */
[----:B------:R-:W-:Y:S01]  /*00e0*/  BSSY.RECONVERGENT B0, `(.L_x_0) ;  /* 0x0000007000007945 */ /* 0x000fe20003800200 */
[----:B------:R-:W-:Y:S01]  /*00f0*/  MOV R0, 0x150 ;  /* 0x0000015000007802 */ /* 0x000fe20000000f00 */
[----:B0-----:R-:W-:-:S08]  /*0100*/  DMUL R4, R4, UR4 ;  /* 0x0000000404047c28 */ /* 0x001fd00008000000 */
[----:B------:R-:W-:-:S10]  /*0110*/  DADD R6, -RZ, |R4| ;  /* 0x00000000ff067229 */ /* 0x000fd40000000504 */
[----:B------:R-:W-:Y:S02]  /*0120*/  IMAD.MOV.U32 R14, RZ, RZ, R6 ;  /* 0x000000ffff0e7224 */ /* 0x000fe400078e0006 */
[----:B------:R-:W-:-:S07]  /*0130*/  IMAD.MOV.U32 R3, RZ, RZ, R7 ;  /* 0x000000ffff037224 */ /* 0x000fce00078e0007 */
[----:B------:R-:W-:Y:S05]  /*0140*/  CALL.REL.NOINC `($_Z9trap_appxidPd$__internal_accurate_pow) ;  /* 0x0000000c00487944 */ /* 0x000fea0003c00000 */
[----:B------:R-:W-:Y:S05]  /*0150*/  BSYNC.RECONVERGENT B0 ;  /* 0x0000000000007941 */ /* 0x000fea0003800200 */
.L_x_0:
[C---:B------:R-:W-:Y:S01]  /*0160*/  DADD R6, R4.reuse, 2 ;  /* 0x4000000004067429 */ /* 0x040fe20000000000 */
[----:B------:R-:W-:Y:S01]  /*0170*/  BSSY.RECONVERGENT B0, `(.L_x_1) ;  /* 0x000000e000007945 */ /* 0x000fe20003800200 */
[----:B------:R-:W-:-:S08]  /*0180*/  DSETP.NEU.AND P0, PT, R4, RZ, PT ;  /* 0x000000ff0400722a */ /* 0x000fd00003f0d000 */
[----:B------:R-:W-:Y:S01]  /*0190*/  LOP3.LUT R6, R7, 0x7ff00000, RZ, 0xc0, !PT ;  /* 0x7ff0000007067812 */ /* 0x000fe200078ec0ff */
[----:B------:R-:W-:-:S03]  /*01a0*/  IMAD.MOV.U32 R7, RZ, RZ, R11 ;  /* 0x000000ffff077224 */ /* 0x000fc600078e000b */
[----:B------:R-:W-:Y:S01]  /*01b0*/  ISETP.NE.AND P1, PT, R6, 0x7ff00000, PT ;  /* 0x7ff000000600780c */ /* 0x000fe20003f25270 */
[----:B------:R-:W-:Y:S01]  /*01c0*/  IMAD.MOV.U32 R6, RZ, RZ, R10 ;  /* 0x000000ffff067224 */ /* 0x000fe200078e000a */
[----:B------:R-:W-:-:S11]  /*01d0*/  @!P0 CS2R R6, SRZ ;  /* 0x0000000000068805 */ /* 0x000fd6000001ff00 */
[----:B------:R-:W-:Y:S05]  /*01e0*/  @P1 BRA `(.L_x_2) ;  /* 0x0000000000181947 */ /* 0x000fea0003800000 */
[----:B------:R-:W-:-:S14]  /*01f0*/  DSETP.NAN.AND P0, PT, R4, R4, PT ;  /* 0x000000040400722a */ /* 0x000fdc0003f08000 */
[----:B------:R-:W-:Y:S01]  /*0200*/  @P0 DADD R6, R4, 2 ;  /* 0x4000000004060429 */ /* 0x000fe20000000000 */
[----:B------:R-:W-:Y:S10]  /*0210*/  @P0 BRA `(.L_x_2) ;  /* 0x00000000000c0947 */ /* 0x000ff40003800000 */
[----:B------:R-:W-:-:S14]  /*0220*/  DSETP.NEU.AND P0, PT, |R4|, +INF , PT ;  /* 0x7ff000000400742a */ /* 0x000fdc0003f0d200 */
[----:B------:R-:W-:Y:S02]  /*0230*/  @!P0 IMAD.MOV.U32 R6, RZ, RZ, 0x0 ;  /* 0x00000000ff068424 */ /* 0x000fe400078e00ff */
[----:B------:R-:W-:-:S07]  /*0240*/  @!P0 IMAD.MOV.U32 R7, RZ, RZ, 0x7ff00000 ;  /* 0x7ff00000ff078424 */ /* 0x000fce00078e00ff */
.L_x_2:
[----:B------:R-:W-:Y:S05]  /*0250*/  BSYNC.RECONVERGENT B0 ;  /* 0x0000000000007941 */ /* 0x000fea0003800200 */
.L_x_1:
[----:B------:R-:W-:Y:S01]  /*0260*/  DADD R12, R6, 1 ;  /* 0x3ff00000060c7429 */ /* 0x000fe20000000000 */
[----:B------:R-:W-:Y:S01]  /*0270*/  UMOV UR5, 0x40100000 ;  /* 0x4010000000057882 */ /* 0x000fe20000000000 */
[----:B------:R-:W-:Y:S01]  /*0280*/  IMAD.MOV.U32 R6, RZ, RZ, 0x1 ;  /* 0x00000001ff067424 */ /* 0x000fe200078e00ff */
[----:B------:R-:W-:Y:S01]  /*0290*/  UMOV UR4, URZ ;  /* 0x000000ff00047c82 */ /* 0x000fe20008000000 */
[----:B------:R-:W-:Y:S01]  /*02a0*/  BSSY.RECONVERGENT B0, `(.L_x_3) ;  /* 0x0000012000007945 */ /* 0x000fe20003800200 */
[----:B------:R-:W-:Y:S01]  /*02b0*/  DSETP.NEU.AND P1, PT, R4, 1, PT ;  /* 0x3ff000000400742a */ /* 0x000fe20003f2d000 */
[----:B------:R-:W0:Y:S02]  /*02c0*/  MUFU.RCP64H R7, R13 ;  /* 0x0000000d00077308 */ /* 0x000e240000001800 */
[----:B0-----:R-:W-:-:S08]  /*02d0*/  DFMA R8, -R12, R6, 1 ;  /* 0x3ff000000c08742b */ /* 0x001fd00000000106 */
[----:B------:R-:W-:-:S08]  /*02e0*/  DFMA R8, R8, R8, R8 ;  /* 0x000000080808722b */ /* 0x000fd00000000008 */
[----:B------:R-:W-:-:S08]  /*02f0*/  DFMA R8, R6, R8, R6 ;  /* 0x000000080608722b */ /* 0x000fd00000000006 */
[----:B------:R-:W-:-:S08]  /*0300*/  DFMA R6, -R12, R8, 1 ;  /* 0x3ff000000c06742b */ /* 0x000fd00000000108 */
[----:B------:R-:W-:-:S08]  /*0310*/  DFMA R6, R8, R6, R8 ;  /* 0x000000060806722b */ /* 0x000fd00000000008 */
[----:B------:R-:W-:-:S08]  /*0320*/  DMUL R8, R6, 4 ;  /* 0x4010000006087828 */ /* 0x000fd00000000000 */
[----:B------:R-:W-:-:S08]  /*0330*/  DFMA R10, -R12, R8, 4 ;  /* 0x401000000c0a742b */ /* 0x000fd00000000108 */
[----:B------:R-:W-:-:S10]  /*0340*/  DFMA R6, R6, R10, R8 ;  /* 0x0000000a0606722b */ /* 0x000fd40000000008 */
[----:B------:R-:W-:-:S05]  /*0350*/  FFMA R0, RZ, R13, R7 ;  /* 0x0000000dff007223 */ /* 0x000fca0000000007 */
[----:B------:R-:W-:-:S13]  /*0360*/  FSETP.GT.AND P0, PT, |R0|, 1.469367938527859385e-39, PT ;  /* 0x001000000000780b */ /* 0x000fda0003f04200 */
[----:B------:R-:W-:Y:S05]  /*0370*/  @P0 BRA `(.L_x_4) ;  /* 0x0000000000100947 */ /* 0x000fea0003800000 */
[----:B------:R-:W-:-:S07]  /*0380*/  MOV R0, 0x3a0 ;  /* 0x000003a000007802 */ /* 0x000fce0000000f00 */
[----:B------:R-:W-:Y:S05]  /*0390*/  CALL.REL.NOINC `($__internal_0_$__cuda_sm20_div_rn_f64_full) ;  /* 0x0000000400387944 */ /* 0x000fea0003c00000 */
[----:B------:R-:W-:Y:S02]  /*03a0*/  IMAD.MOV.U32 R6, RZ, RZ, R18 ;  /* 0x000000ffff067224 */ /* 0x000fe400078e0012 */
[----:B------:R-:W-:-:S07]  /*03b0*/  IMAD.MOV.U32 R7, RZ, RZ, R19 ;  /* 0x000000ffff077224 */ /* 0x000fce00078e0013 */
.L_x_4:
[----:B------:R-:W-:Y:S05]  /*03c0*/  BSYNC.RECONVERGENT B0 ;  /* 0x0000000000007941 */ /* 0x000fea0003800200 */
.L_x_3:
[----:B------:R-:W0:Y:S01]  /*03d0*/  LDCU.64 UR6, c[0x0][0x388] ;  /* 0x00007100ff0677ac */ /* 0x000e220008000a00 */
[----:B------:R-:W-:Y:S01]  /*03e0*/  BSSY.RECONVERGENT B0, `(.L_x_5) ;  /* 0x0000009000007945 */ /* 0x000fe20003800200 */
[----:B------:R-:W-:Y:S02]  /*03f0*/  FSEL R6, R6, RZ, P1 ;  /* 0x000000ff06067208 */ /* 0x000fe40000800000 */
[----:B------:R-:W-:Y:S02]  /*0400*/  FSEL R7, R7, 2, P1 ;  /* 0x4000000007077808 */ /* 0x000fe40000800000 */
[----:B------:R-:W-:Y:S01]  /*0410*/  MOV R0, 0x470 ;  /* 0x0000047000007802 */ /* 0x000fe20000000f00 */
[----:B0-----:R-:W-:-:S08]  /*0420*/  DADD R4, R4, UR6 ;  /* 0x0000000604047e29 */ /* 0x001fd00008000000 */
[----:B------:R-:W-:-:S10]  /*0430*/  DADD R8, -RZ, |R4| ;  /* 0x00000000ff087229 */ /* 0x000fd40000000504 */
[----:B------:R-:W-:Y:S02]  /*0440*/  IMAD.MOV.U32 R14, RZ, RZ, R8 ;  /* 0x000000ffff0e7224 */ /* 0x000fe400078e0008 */
[----:B------:R-:W-:-:S07]  /*0450*/  IMAD.MOV.U32 R3, RZ, RZ, R9 ;  /* 0x000000ffff037224 */ /* 0x000fce00078e0009 */
[----:B------:R-:W-:Y:S05]  /*0460*/  CALL.REL.NOINC `($_Z9trap_appxidPd$__internal_accurate_pow) ;  /* 0x0000000800807944 */ /* 0x000fea0003c00000 */
[----:B------:R-:W-:Y:S05]  /*0470*/  BSYNC.RECONVERGENT B0 ;  /* 0x0000000000007941 */ /* 0x000fea0003800200 */
.L_x_5:
[C---:B------:R-:W-:Y:S01]  /*0480*/  DADD R8, R4.reuse, 2 ;  /* 0x4000000004087429 */ /* 0x040fe20000000000 */
[----:B------:R-:W-:Y:S01]  /*0490*/  BSSY.RECONVERGENT B0, `(.L_x_6) ;  /* 0x000000c000007945 */ /* 0x000fe20003800200 */
[----:B------:R-:W-:-:S08]  /*04a0*/  DSETP.NEU.AND P0, PT, R4, RZ, PT ;  /* 0x000000ff0400722a */ /* 0x000fd00003f0d000 */
[----:B------:R-:W-:-:S04]  /*04b0*/  LOP3.LUT R8, R9, 0x7ff00000, RZ, 0xc0, !PT ;  /* 0x7ff0000009087812 */ /* 0x000fc800078ec0ff */
[----:B------:R-:W-:Y:S02]  /*04c0*/  ISETP.NE.AND P1, PT, R8, 0x7ff00000, PT ;  /* 0x7ff000000800780c */ /* 0x000fe40003f25270 */
        /* <DEDUP_REMOVED lines=8> */
.L_x_7:
[----:B------:R-:W-:Y:S05]  /*0550*/  BSYNC.RECONVERGENT B0 ;  /* 0x0000000000007941 */ /* 0x000fea0003800200 */
.L_x_6:
[----:B------:R-:W-:Y:S01]  /*0560*/  DADD R10, R10, 1 ;  /* 0x3ff000000a0a7429 */ /* 0x000fe20000000000 */
[----:B------:R-:W-:Y:S01]  /*0570*/  IMAD.MOV.U32 R8, RZ, RZ, 0x1 ;  /* 0x00000001ff087424 */ /* 0x000fe200078e00ff */
[----:B------:R-:W-:Y:S01]  /*0580*/  BSSY.RECONVERGENT B0, `(.L_x_8) ;  /* 0x0000014000007945 */ /* 0x000fe20003800200 */
[----:B------:R-:W-:-:S03]  /*0590*/  DSETP.NEU.AND P1, PT, R4, 1, PT ;  /* 0x3ff000000400742a */ /* 0x000fc60003f2d000 */
        /* <DEDUP_REMOVED lines=12> */
[----:B------:R-:W-:Y:S01]  /*0660*/  IMAD.MOV.U32 R12, RZ, RZ, R10 ;  /* 0x000000ffff0c7224 */ /* 0x000fe200078e000a */
[----:B------:R-:W-:Y:S01]  /*0670*/  MOV R0, 0x6a0 ;  /* 0x000006a000007802 */ /* 0x000fe20000000f00 */
[----:B------:R-:W-:-:S07]  /*0680*/  IMAD.MOV.U32 R13, RZ, RZ, R11 ;  /* 0x000000ffff0d7224 */ /* 0x000fce00078e000b */
[----:B------:R-:W-:Y:S05]  /*0690*/  CALL.REL.NOINC `($__internal_0_$__cuda_sm20_div_rn_f64_full) ;  /* 0x0000000000787944 */ /* 0x000fea0003c00000 */
[----:B------:R-:W-:Y:S02]  /*06a0*/  IMAD.MOV.U32 R8, RZ, RZ, R18 ;  /* 0x000000ffff087224 */ /* 0x000fe400078e0012 */
[----:B------:R-:W-:-:S07]  /*06b0*/  IMAD.MOV.U32 R9, RZ, RZ, R19 ;  /* 0x000000ffff097224 */ /* 0x000fce00078e0013 */
.L_x_9:
[----:B------:R-:W-:Y:S05]  /*06c0*/  BSYNC.RECONVERGENT B0 ;  /* 0x0000000000007941 */ /* 0x000fea0003800200 */
.L_x_8:
[----:B------:R-:W-:Y:S01]  /*06d0*/  FSEL R4, R8, RZ, P1 ;  /* 0x000000ff08047208 */ /* 0x000fe20000800000 */
[----:B------:R-:W0:Y:S01]  /*06e0*/  S2UR UR5, SR_CgaCtaId ;  /* 0x00000000000579c3 */ /* 0x000e220000008800 */
[----:B------:R-:W-:Y:S01]  /*06f0*/  FSEL R5, R9, 2, P1 ;  /* 0x4000000009057808 */ /* 0x000fe20000800000 */
[----:B------:R-:W1:Y:S01]  /*0700*/  LDCU.64 UR6, c[0x0][0x388] ;  /* 0x00007100ff0677ac */ /* 0x000e620008000a00 */
[----:B------:R-:W-:Y:S01]  /*0710*/  BSSY.RECONVERGENT B0, `(.L_x_10) ;  /* 0x000000b000007945 */ /* 0x000fe20003800200 */
[----:B------:R-:W-:-:S03]  /*0720*/  UMOV UR4, 0x400 ;  /* 0x0000040000047882 */ /* 0x000fc60000000000 */
[----:B------:R-:W-:-:S08]  /*0730*/  DADD R6, R6, R4 ;  /* 0x0000000006067229 */ /* 0x000fd00000000004 */
[----:B------:R-:W-:-:S08]  /*0740*/  DMUL R6, R6, 0.5 ;  /* 0x3fe0000006067828 */ /* 0x000fd00000000000 */
[----:B-1----:R-:W-:Y:S01]  /*0750*/  DFMA R8, R6, UR6, RZ ;  /* 0x0000000606087c2b */ /* 0x002fe200080000ff */
[----:B0-----:R-:W-:-:S12]  /*0760*/  ULEA UR4, UR5, UR4, 0x18 ;  /* 0x0000000405047291 */ /* 0x001fd8000f8ec0ff */
.L_x_11:
[----:B------:R-:W0:Y:S01]  /*0770*/  LDS.64 R4, [UR4] ;  /* 0x00000004ff047984 */ /* 0x000e220008000a00 */
[----:B------:R-:W-:Y:S01]  /*0780*/  IMAD.U32 R3, RZ, RZ, UR4 ;  /* 0x00000004ff037e24 */ /* 0x000fe2000f8e00ff */
[----:B0-----:R-:W-:-:S07]  /*0790*/  DADD R6, R8, R4 ;  /* 0x0000000008067229 */ /* 0x001fce0000000004 */
[----:B------:R-:W0:Y:S02]  /*07a0*/  ATOMS.CAST.SPIN.64 P0, [R3], R4, R6 ;  /* 0x000000040300758d */ /* 0x000e240001800406 */
[----:B0-----:R-:W-:Y:S05]  /*07b0*/  @!P0 BRA `(.L_x_11) ;  /* 0xfffffffc00ec8947 */ /* 0x001fea000383ffff */
[----:B------:R-:W-:Y:S05]  /*07c0*/  BSYNC.RECONVERGENT B0 ;  /* 0x0000000000007941 */ /* 0x000fea0003800200 */
.L_x_10:
[----:B------:R-:W-:Y:S01]  /*07d0*/  BAR.SYNC.DEFER_BLOCKING 0x0 ;  /* 0x0000000000007b1d */ /* 0x000fe20000010000 */
[----:B------:R-:W-:-:S05]  /*07e0*/  ISETP.NE.AND P0, PT, R2, RZ, PT ;  /* 0x000000ff0200720c */ /* 0x000fca0003f05270 */
[----:B------:R-:W-:Y:S08]  /*07f0*/  BSSY.RECONVERGENT B0, `(.L_x_12) ;  /* 0x0000006000007945 */ /* 0x000ff00003800200 */
[----:B------:R-:W-:Y:S05]  /*0800*/  @P0 BRA `(.L_x_13) ;  /* 0x0000000000100947 */ /* 0x000fea0003800000 */
[----:B------:R-:W0:Y:S01]  /*0810*/  LDS.64 R2, [UR4] ;  /* 0x00000004ff027984 */ /* 0x000e220008000a00 */
[----:B------:R-:W0:Y:S01]  /*0820*/  LDC.64 R4, c[0x0][0x390] ;  /* 0x0000e400ff047b82 */ /* 0x000e220000000a00 */
[----:B------:R-:W0:Y:S02]  /*0830*/  LDCU.64 UR6, c[0x0][0x358] ;  /* 0x00006b00ff0677ac */ /* 0x000e240008000a00 */
[----:B0-----:R0:W-:Y:S02]  /*0840*/  REDG.E.ADD.F64.RN.STRONG.GPU desc[UR6][R4.64], R2 ;  /* 0x00000002040079a6 */ /* 0x0011e4000c12ff06 */
.L_x_13:
[----:B------:R-:W-:Y:S05]  /*0850*/  BSYNC.RECONVERGENT B0 ;  /* 0x0000000000007941 */ /* 0x000fea0003800200 */
.L_x_12:
[----:B------:R-:W-:Y:S06]  /*0860*/  BAR.SYNC.DEFER_BLOCKING 0x0 ;  /* 0x0000000000007b1d */ /* 0x000fec0000010000 */
[----:B------:R-:W-:Y:S05]  /*0870*/  EXIT ;  /* 0x000000000000794d */ /* 0x000fea0003800000 */
        .weak           $__internal_0_$__cuda_sm20_div_rn_f64_full
        .type           $__internal_0_$__cuda_sm20_div_rn_f64_full,@function
        .size           $__internal_0_$__cuda_sm20_div_rn_f64_full,($_Z9trap_appxidPd$__internal_accurate_pow - $__internal_0_$__cuda_sm20_div_rn_f64_full)
$__internal_0_$__cuda_sm20_div_rn_f64_full:
[C---:B------:R-:W-:Y:S01]  /*0880*/  FSETP.GEU.AND P0, PT, |R13|.reuse, 1.469367938527859385e-39, PT ;  /* 0x001000000d00780b */ /* 0x040fe20003f0e200 */
[----:B------:R-:W-:Y:S01]  /*0890*/  IMAD.MOV.U32 R16, RZ, RZ, 0x1 ;  /* 0x00000001ff107424 */ /* 0x000fe200078e00ff */
[C---:B------:R-:W-:Y:S01]  /*08a0*/  LOP3.LUT R14, R13.reuse, 0x800fffff, RZ, 0xc0, !PT ;  /* 0x800fffff0d0e7812 */ /* 0x040fe200078ec0ff */
[----:B------:R-:W-:Y:S01]  /*08b0*/  IMAD.U32 R11, RZ, RZ, UR5 ;  /* 0x00000005ff0b7e24 */ /* 0x000fe2000f8e00ff */
[----:B------:R-:W-:Y:S01]  /*08c0*/  LOP3.LUT R20, R13, 0x7ff00000, RZ, 0xc0, !PT ;  /* 0x7ff000000d147812 */ /* 0x000fe200078ec0ff */
[----:B------:R-:W-:Y:S01]  /*08d0*/  IMAD.MOV.U32 R22, RZ, RZ, 0x1ca00000 ;  /* 0x1ca00000ff167424 */ /* 0x000fe200078e00ff */
[----:B------:R-:W-:Y:S01]  /*08e0*/  LOP3.LUT R15, R14, 0x3ff00000, RZ, 0xfc, !PT ;  /* 0x3ff000000e0f7812 */ /* 0x000fe200078efcff */
[----:B------:R-:W-:Y:S01]  /*08f0*/  IMAD.MOV.U32 R14, RZ, RZ, R12 ;  /* 0x000000ffff0e7224 */ /* 0x000fe200078e000c */
[----:B------:R-:W-:Y:S01]  /*0900*/  LOP3.LUT R3, R11, 0x7ff00000, RZ, 0xc0, !PT ;  /* 0x7ff000000b037812 */ /* 0x000fe200078ec0ff */
[----:B------:R-:W-:-:S03]  /*0910*/  IMAD.U32 R10, RZ, RZ, UR4 ;  /* 0x00000004ff0a7e24 */ /* 0x000fc6000f8e00ff */
[----:B------:R-:W-:Y:S01]  /*0920*/  ISETP.GE.U32.AND P2, PT, R3, R20, PT ;  /* 0x000000140300720c */ /* 0x000fe20003f46070 */
[----:B------:R-:W-:Y:S01]  /*0930*/  @!P0 DMUL R14, R12, 8.98846567431157953865e+307 ;  /* 0x7fe000000c0e8828 */ /* 0x000fe20000000000 */
[----:B------:R-:W-:-:S05]  /*0940*/  IMAD.MOV.U32 R23, RZ, RZ, R3 ;  /* 0x000000ffff177224 */ /* 0x000fca00078e0003 */
[----:B------:R-:W0:Y:S02]  /*0950*/  MUFU.RCP64H R17, R15 ;  /* 0x0000000f00117308 */ /* 0x000e240000001800 */
[----:B0-----:R-:W-:-:S08]  /*0960*/  DFMA R8, R16, -R14, 1 ;  /* 0x3ff000001008742b */ /* 0x001fd0000000080e */
[----:B------:R-:W-:-:S08]  /*0970*/  DFMA R8, R8, R8, R8 ;  /* 0x000000080808722b */ /* 0x000fd00000000008 */
[----:B------:R-:W-:Y:S01]  /*0980*/  DFMA R16, R16, R8, R16 ;  /* 0x000000081010722b */ /* 0x000fe20000000010 */
[----:B------:R-:W-:Y:S01]  /*0990*/  SEL R9, R22, 0x63400000, !P2 ;  /* 0x6340000016097807 */ /* 0x000fe20005000000 */
[----:B------:R-:W-:Y:S01]  /*09a0*/  IMAD.MOV.U32 R8, RZ, RZ, R10 ;  /* 0x000000ffff087224 */ /* 0x000fe200078e000a */
[----:B------:R-:W-:Y:S02]  /*09b0*/  FSETP.GEU.AND P2, PT, |R11|, 1.469367938527859385e-39, PT ;  /* 0x001000000b00780b */ /* 0x000fe40003f4e200 */
[----:B------:R-:W-:-:S03]  /*09c0*/  LOP3.LUT R9, R9, 0x800fffff, R11, 0xf8, !PT ;  /* 0x800fffff09097812 */ /* 0x000fc600078ef80b */
[----:B------:R-:W-:-:S08]  /*09d0*/  DFMA R18, R16, -R14, 1 ;  /* 0x3ff000001012742b */ /* 0x000fd0000000080e */
[----:B------:R-:W-:Y:S01]  /*09e0*/  DFMA R16, R16, R18, R16 ;  /* 0x000000121010722b */ /* 0x000fe20000000010 */
[----:B------:R-:W-:Y:S10]  /*09f0*/  @P2 BRA `(.L_x_14) ;  /* 0x0000000000202947 */ /* 0x000ff40003800000 */
[----:B------:R-:W-:-:S04]  /*0a00*/  LOP3.LUT R18, R13, 0x7ff00000, RZ, 0xc0, !PT ;  /* 0x7ff000000d127812 */ /* 0x000fc800078ec0ff */
[----:B------:R-:W-:Y:S01]  /*0a10*/  ISETP.GE.U32.AND P2, PT, R3, R18, PT ;  /* 0x000000120300720c */ /* 0x000fe20003f46070 */
[----:B------:R-:W-:-:S03]  /*0a20*/  IMAD.MOV.U32 R18, RZ, RZ, RZ ;  /* 0x000000ffff127224 */ /* 0x000fc600078e00ff */
[----:B------:R-:W-:-:S04]  /*0a30*/  SEL R19, R22, 0x63400000, !P2 ;  /* 0x6340000016137807 */ /* 0x000fc80005000000 */
[----:B------:R-:W-:-:S04]  /*0a40*/  LOP3.LUT R19, R19, 0x80000000, R11, 0xf8, !PT ;  /* 0x8000000013137812 */ /* 0x000fc800078ef80b */
[----:B------:R-:W-:-:S06]  /*0a50*/  LOP3.LUT R19, R19, 0x100000, RZ, 0xfc, !PT ;  /* 0x0010000013137812 */ /* 0x000fcc00078efcff */
[----:B------:R-:W-:-:S10]  /*0a60*/  DFMA R8, R8, 2, -R18 ;  /* 0x400000000808782b */ /* 0x000fd40000000812 */
[----:B------:R-:W-:-:S07]  /*0a70*/  LOP3.LUT R23, R9, 0x7ff00000, RZ, 0xc0, !PT ;  /* 0x7ff0000009177812 */ /* 0x000fce00078ec0ff */
.L_x_14:
[----:B------:R-:W-:Y:S01]  /*0a80*/  IMAD.MOV.U32 R24, RZ, RZ, R20 ;  /* 0x000000ffff187224 */ /* 0x000fe200078e0014 */
[----:B------:R-:W-:Y:S01]  /*0a90*/  @!P0 LOP3.LUT R24, R15, 0x7ff00000, RZ, 0xc0, !PT ;  /* 0x7ff000000f188812 */ /* 0x000fe200078ec0ff */
[----:B------:R-:W-:Y:S01]  /*0aa0*/  VIADD R25, R23, 0xffffffff ;  /* 0xffffffff17197836 */ /* 0x000fe20000000000 */
[----:B------:R-:W-:Y:S01]  /*0ab0*/  DMUL R18, R16, R8 ;  /* 0x0000000810127228 */ /* 0x000fe20000000000 */
[----:B------:R-:W-:Y:S02]  /*0ac0*/  BSSY.RECONVERGENT B1, `(.L_x_15) ;  /* 0x0000037000017945 */ /* 0x000fe40003800200 */
[----:B------:R-:W-:Y:S01]  /*0ad0*/  VIADD R26, R24, 0xffffffff ;  /* 0xffffffff181a7836 */ /* 0x000fe20000000000 */
[----:B------:R-:W-:-:S04]  /*0ae0*/  ISETP.GT.U32.AND P0, PT, R25, 0x7feffffe, PT ;  /* 0x7feffffe1900780c */ /* 0x000fc80003f04070 */
[----:B------:R-:W-:Y:S01]  /*0af0*/  ISETP.GT.U32.OR P0, PT, R26, 0x7feffffe, P0 ;  /* 0x7feffffe1a00780c */ /* 0x000fe20000704470 */
[----:B------:R-:W-:-:S08]  /*0b00*/  DFMA R20, R18, -R14, R8 ;  /* 0x8000000e1214722b */ /* 0x000fd00000000008 */
[----:B------:R-:W-:-:S04]  /*0b10*/  DFMA R16, R16, R20, R18 ;  /* 0x000000141010722b */ /* 0x000fc80000000012 */
[----:B------:R-:W-:Y:S07]  /*0b20*/  @P0 BRA `(.L_x_16) ;  /* 0x00000000006c0947 */ /* 0x000fee0003800000 */
[----:B------:R-:W-:-:S04]  /*0b30*/  LOP3.LUT R18, R13, 0x7ff00000, RZ, 0xc0, !PT ;  /* 0x7ff000000d127812 */ /* 0x000fc800078ec0ff */
[CC--:B------:R-:W-:Y:S02]  /*0b40*/  VIADDMNMX R10, R3.reuse, -R18.reuse, 0xb9600000, !PT ;  /* 0xb9600000030a7446 */ /* 0x0c0fe40007800912 */
[----:B------:R-:W-:Y:S02]  /*0b50*/  ISETP.GE.U32.AND P0, PT, R3, R18, PT ;  /* 0x000000120300720c */ /* 0x000fe40003f06070 */
[----:B------:R-:W-:Y:S01]  /*0b60*/  VIMNMX R3, PT, PT, R10, 0x46a00000, PT ;  /* 0x46a000000a037848 */ /* 0x000fe20003fe0100 */
[----:B------:R-:W-:Y:S01]  /*0b70*/  IMAD.MOV.U32 R10, RZ, RZ, RZ ;  /* 0x000000ffff0a7224 */ /* 0x000fe200078e00ff */
[----:B------:R-:W-:-:S05]  /*0b80*/  SEL R22, R22, 0x63400000, !P0 ;  /* 0x6340000016167807 */ /* 0x000fca0004000000 */
[----:B------:R-:W-:-:S04]  /*0b90*/  IMAD.IADD R3, R3, 0x1, -R22 ;  /* 0x0000000103037824 */ /* 0x000fc800078e0a16 */
[----:B------:R-:W-:-:S06]  /*0ba0*/  VIADD R11, R3, 0x7fe00000 ;  /* 0x7fe00000030b7836 */ /* 0x000fcc0000000000 */
[----:B------:R-:W-:-:S10]  /*0bb0*/  DMUL R18, R16, R10 ;  /* 0x0000000a10127228 */ /* 0x000fd40000000000 */
[----:B------:R-:W-:-:S13]  /*0bc0*/  FSETP.GTU.AND P0, PT, |R19|, 1.469367938527859385e-39, PT ;  /* 0x001000001300780b */ /* 0x000fda0003f0c200 */
[----:B------:R-:W-:Y:S05]  /*0bd0*/  @P0 BRA `(.L_x_17) ;  /* 0x0000000000940947 */ /* 0x000fea0003800000 */
[----:B------:R-:W-:Y:S01]  /*0be0*/  DFMA R8, R16, -R14, R8 ;  /* 0x8000000e1008722b */ /* 0x000fe20000000008 */
[----:B------:R-:W-:-:S09]  /*0bf0*/  IMAD.MOV.U32 R10, RZ, RZ, RZ ;  /* 0x000000ffff0a7224 */ /* 0x000fd200078e00ff */
[C---:B------:R-:W-:Y:S02]  /*0c00*/  FSETP.NEU.AND P0, PT, R9.reuse, RZ, PT ;  /* 0x000000ff0900720b */ /* 0x040fe40003f0d000 */
[----:B------:R-:W-:-:S04]  /*0c10*/  LOP3.LUT R13, R9, 0x80000000, R13, 0x48, !PT ;  /* 0x80000000090d7812 */ /* 0x000fc800078e480d */
[----:B------:R-:W-:-:S07]  /*0c20*/  LOP3.LUT R11, R13, R11, RZ, 0xfc, !PT ;  /* 0x0000000b0d0b7212 */ /* 0x000fce00078efcff */
[----:B------:R-:W-:Y:S05]  /*0c30*/  @!P0 BRA `(.L_x_17) ;  /* 0x00000000007c8947 */ /* 0x000fea0003800000 */
[----:B------:R-:W-:Y:S01]  /*0c40*/  IMAD.MOV R9, RZ, RZ, -R3 ;  /* 0x000000ffff097224 */ /* 0x000fe200078e0a03 */
[----:B------:R-:W-:Y:S01]  /*0c50*/  MOV R8, RZ ;  /* 0x000000ff00087202 */ /* 0x000fe20000000f00 */
[----:B------:R-:W-:Y:S01]  /*0c60*/  DMUL.RP R10, R16, R10 ;  /* 0x0000000a100a7228 */ /* 0x000fe20000008000 */
[----:B------:R-:W-:-:S04]  /*0c70*/  IADD3 R3, PT, PT, -R3, -0x43300000, RZ ;  /* 0xbcd0000003037810 */ /* 0x000fc80007ffe1ff */
[----:B------:R-:W-:-:S05]  /*0c80*/  DFMA R8, R18, -R8, R16 ;  /* 0x800000081208722b */ /* 0x000fca0000000010 */
[----:B------:R-:W-:-:S05]  /*0c90*/  LOP3.LUT R13, R11, R13, RZ, 0x3c, !PT ;  /* 0x0000000d0b0d7212 */ /* 0x000fca00078e3cff */
[----:B------:R-:W-:-:S04]  /*0ca0*/  FSETP.NEU.AND P0, PT, |R9|, R3, PT ;  /* 0x000000030900720b */ /* 0x000fc80003f0d200 */
[----:B------:R-:W-:Y:S02]  /*0cb0*/  FSEL R18, R10, R18, !P0 ;  /* 0x000000120a127208 */ /* 0x000fe40004000000 */
[----:B------:R-:W-:Y:S01]  /*0cc0*/  FSEL R19, R13, R19, !P0 ;  /* 0x000000130d137208 */ /* 0x000fe20004000000 */
[----:B------:R-:W-:Y:S06]  /*0cd0*/  BRA `(.L_x_17) ;  /* 0x0000000000547947 */ /* 0x000fec0003800000 */
.L_x_16:
[----:B------:R-:W-:-:S14]  /*0ce0*/  DSETP.NAN.AND P0, PT, R10, R10, PT ;  /* 0x0000000a0a00722a */ /* 0x000fdc0003f08000 */
[----:B------:R-:W-:Y:S05]  /*0cf0*/  @P0 BRA `(.L_x_18) ;  /* 0x0000000000440947 */ /* 0x000fea0003800000 */
[----:B------:R-:W-:-:S14]  /*0d00*/  DSETP.NAN.AND P0, PT, R12, R12, PT ;  /* 0x0000000c0c00722a */ /* 0x000fdc0003f08000 */
[----:B------:R-:W-:Y:S05]  /*0d10*/  @P0 BRA `(.L_x_19) ;  /* 0x0000000000300947 */ /* 0x000fea0003800000 */
[----:B------:R-:W-:Y:S01]  /*0d20*/  ISETP.NE.AND P0, PT, R23, R24, PT ;  /* 0x000000181700720c */ /* 0x000fe20003f05270 */
[----:B------:R-:W-:Y:S02]  /*0d30*/  IMAD.MOV.U32 R18, RZ, RZ, 0x0 ;  /* 0x00000000ff127424 */ /* 0x000fe400078e00ff */
[----:B------:R-:W-:-:S10]  /*0d40*/  IMAD.MOV.U32 R19, RZ, RZ, -0x80000 ;  /* 0xfff80000ff137424 */ /* 0x000fd400078e00ff */
[----:B------:R-:W-:Y:S05]  /*0d50*/  @!P0 BRA `(.L_x_17) ;  /* 0x0000000000348947 */ /* 0x000fea0003800000 */
[----:B------:R-:W-:Y:S02]  /*0d60*/  ISETP.NE.AND P0, PT, R23, 0x7ff00000, PT ;  /* 0x7ff000001700780c */ /* 0x000fe40003f05270 */
[----:B------:R-:W-:Y:S02]  /*0d70*/  LOP3.LUT R19, R11, 0x80000000, R13, 0x48, !PT ;  /* 0x800000000b137812 */ /* 0x000fe400078e480d */
[----:B------:R-:W-:-:S13]  /*0d80*/  ISETP.EQ.OR P0, PT, R24, RZ, !P0 ;  /* 0x000000ff1800720c */ /* 0x000fda0004702670 */
[----:B------:R-:W-:Y:S01]  /*0d90*/  @P0 LOP3.LUT R3, R19, 0x7ff00000, RZ, 0xfc, !PT ;  /* 0x7ff0000013030812 */ /* 0x000fe200078efcff */
[----:B------:R-:W-:Y:S02]  /*0da0*/  @!P0 IMAD.MOV.U32 R18, RZ, RZ, RZ ;  /* 0x000000ffff128224 */ /* 0x000fe400078e00ff */
[----:B------:R-:W-:Y:S02]  /*0db0*/  @P0 IMAD.MOV.U32 R18, RZ, RZ, RZ ;  /* 0x000000ffff120224 */ /* 0x000fe400078e00ff */
[----:B------:R-:W-:Y:S01]  /*0dc0*/  @P0 IMAD.MOV.U32 R19, RZ, RZ, R3 ;  /* 0x000000ffff130224 */ /* 0x000fe200078e0003 */
[----:B------:R-:W-:Y:S06]  /*0dd0*/  BRA `(.L_x_17) ;  /* 0x0000000000147947 */ /* 0x000fec0003800000 */
.L_x_19:
[----:B------:R-:W-:Y:S01]  /*0de0*/  LOP3.LUT R19, R13, 0x80000, RZ, 0xfc, !PT ;  /* 0x000800000d137812 */ /* 0x000fe200078efcff */
[----:B------:R-:W-:Y:S01]  /*0df0*/  IMAD.MOV.U32 R18, RZ, RZ, R12 ;  /* 0x000000ffff127224 */ /* 0x000fe200078e000c */
[----:B------:R-:W-:Y:S06]  /*0e00*/  BRA `(.L_x_17) ;  /* 0x0000000000087947 */ /* 0x000fec0003800000 */
.L_x_18:
[----:B------:R-:W-:Y:S01]  /*0e10*/  LOP3.LUT R19, R11, 0x80000, RZ, 0xfc, !PT ;  /* 0x000800000b137812 */ /* 0x000fe200078efcff */
[----:B------:R-:W-:-:S07]  /*0e20*/  IMAD.MOV.U32 R18, RZ, RZ, R10 ;  /* 0x000000ffff127224 */ /* 0x000fce00078e000a */
.L_x_17:
[----:B------:R-:W-:Y:S05]  /*0e30*/  BSYNC.RECONVERGENT B1 ;  /* 0x0000000000017941 */ /* 0x000fea0003800200 */
.L_x_15:
[----:B------:R-:W-:Y:S02]  /*0e40*/  IMAD.MOV.U32 R8, RZ, RZ, R0 ;  /* 0x000000ffff087224 */ /* 0x000fe400078e0000 */
[----:B------:R-:W-:-:S04]  /*0e50*/  IMAD.MOV.U32 R9, RZ, RZ, 0x0 ;  /* 0x00000000ff097424 */ /* 0x000fc800078e00ff */
[----:B------:R-:W-:Y:S05]  /*0e60*/  RET.REL.NODEC R8 `(_Z9trap_appxidPd) ;  /* 0xfffffff008647950 */ /* 0x000fea0003c3ffff */
        .type           $_Z9trap_appxidPd$__internal_accurate_pow,@function
        .size           $_Z9trap_appxidPd$__internal_accurate_pow,(.L_x_23 - $_Z9trap_appxidPd$__internal_accurate_pow)
$_Z9trap_appxidPd$__internal_accurate_pow:
[----:B------:R-:W-:Y:S01]  /*0e70*/  ISETP.GT.U32.AND P0, PT, R3, 0xfffff, PT ;  /* 0x000fffff0300780c */ /* 0x000fe20003f04070 */
[----:B------:R-:W-:Y:S01]  /*0e80*/  IMAD.MOV.U32 R8, RZ, RZ, R14 ;  /* 0x000000ffff087224 */ /* 0x000fe200078e000e */
[----:B------:R-:W-:Y:S01]  /*0e90*/  MOV R17, 0x3ed0f5d2 ;  /* 0x3ed0f5d200117802 */ /* 0x000fe20000000f00 */
[--C-:B------:R-:W-:Y:S01]  /*0ea0*/  IMAD.MOV.U32 R9, RZ, RZ, R3.reuse ;  /* 0x000000ffff097224 */ /* 0x100fe200078e0003 */
[----:B------:R-:W-:Y:S01]  /*0eb0*/  UMOV UR6, 0x7d2cafe2 ;  /* 0x7d2cafe200067882 */ /* 0x000fe20000000000 */
[--C-:B------:R-:W-:Y:S01]  /*0ec0*/  IMAD.MOV.U32 R10, RZ, RZ, R3.reuse ;  /* 0x000000ffff0a7224 */ /* 0x100fe200078e0003 */
[----:B------:R-:W-:Y:S01]  /*0ed0*/  UMOV UR7, 0x3eb0f5ff ;  /* 0x3eb0f5ff00077882 */ /* 0x000fe20000000000 */
[----:B------:R-:W-:Y:S01]  /*0ee0*/  IMAD.MOV.U32 R22, RZ, RZ, RZ ;  /* 0x000000ffff167224 */ /* 0x000fe200078e00ff */
[----:B------:R-:W-:Y:S01]  /*0ef0*/  SHF.R.U32.HI R3, RZ, 0x14, R3 ;  /* 0x00000014ff037819 */ /* 0x000fe20000011603 */
[----:B------:R-:W-:Y:S01]  /*0f00*/  IMAD.MOV.U32 R16, RZ, RZ, 0x41ad3b5a ;  /* 0x41ad3b5aff107424 */ /* 0x000fe200078e00ff */
[----:B------:R-:W-:Y:S01]  /*0f10*/  UMOV UR8, 0x3b39803f ;  /* 0x3b39803f00087882 */ /* 0x000fe20000000000 */
[----:B------:R-:W-:-:S02]  /*0f20*/  UMOV UR9, 0x3c7abc9e ;  /* 0x3c7abc9e00097882 */ /* 0x000fc40000000000 */
[----:B------:R-:W-:-:S10]  /*0f30*/  @!P0 DMUL R8, R8, 1.80143985094819840000e+16 ;  /* 0x4350000008088828 */ /* 0x000fd40000000000 */
[----:B------:R-:W-:Y:S01]  /*0f40*/  @!P0 IMAD.MOV.U32 R10, RZ, RZ, R9 ;  /* 0x000000ffff0a8224 */ /* 0x000fe200078e0009 */
[----:B------:R-:W-:Y:S01]  /*0f50*/  @!P0 LEA.HI R3, R9, 0xffffffca, RZ, 0xc ;  /* 0xffffffca09038811 */ /* 0x000fe200078f60ff */
[----:B------:R-:W-:-:S03]  /*0f60*/  @!P0 IMAD.MOV.U32 R14, RZ, RZ, R8 ;  /* 0x000000ffff0e8224 */ /* 0x000fc600078e0008 */
[----:B------:R-:W-:Y:S01]  /*0f70*/  LOP3.LUT R10, R10, 0x800fffff, RZ, 0xc0, !PT ;  /* 0x800fffff0a0a7812 */ /* 0x000fe200078ec0ff */
[----:B------:R-:W-:-:S03]  /*0f80*/  VIADD R8, R3, 0xfffffc01 ;  /* 0xfffffc0103087836 */ /* 0x000fc60000000000 */
[----:B------:R-:W-:-:S04]  /*0f90*/  LOP3.LUT R15, R10, 0x3ff00000, RZ, 0xfc, !PT ;  /* 0x3ff000000a0f7812 */ /* 0x000fc800078efcff */
[----:B------:R-:W-:-:S13]  /*0fa0*/  ISETP.GE.U32.AND P1, PT, R15, 0x3ff6a09f, PT ;  /* 0x3ff6a09f0f00780c */ /* 0x000fda0003f26070 */
[----:B------:R-:W-:Y:S02]  /*0fb0*/  @P1 VIADD R11, R15, 0xfff00000 ;  /* 0xfff000000f0b1836 */ /* 0x000fe40000000000 */
[----:B------:R-:W-:Y:S02]  /*0fc0*/  @P1 VIADD R8, R3, 0xfffffc02 ;  /* 0xfffffc0203081836 */ /* 0x000fe40000000000 */
[----:B------:R-:W-:-:S06]  /*0fd0*/  @P1 IMAD.MOV.U32 R15, RZ, RZ, R11 ;  /* 0x000000ffff0f1224 */ /* 0x000fcc00078e000b */
[C---:B------:R-:W-:Y:S02]  /*0fe0*/  DADD R12, R14.reuse, 1 ;  /* 0x3ff000000e0c7429 */ /* 0x040fe40000000000 */
[----:B------:R-:W-:-:S04]  /*0ff0*/  DADD R14, R14, -1 ;  /* 0xbff000000e0e7429 */ /* 0x000fc80000000000 */
[----:B------:R-:W0:Y:S02]  /*1000*/  MUFU.RCP64H R23, R13 ;  /* 0x0000000d00177308 */ /* 0x000e240000001800 */
[----:B0-----:R-:W-:-:S08]  /*1010*/  DFMA R10, -R12, R22, 1 ;  /* 0x3ff000000c0a742b */ /* 0x001fd00000000116 */
[----:B------:R-:W-:-:S08]  /*1020*/  DFMA R10, R10, R10, R10 ;  /* 0x0000000a0a0a722b */ /* 0x000fd0000000000a */
[----:B------:R-:W-:-:S08]  /*1030*/  DFMA R22, R22, R10, R22 ;  /* 0x0000000a1616722b */ /* 0x000fd00000000016 */
[----:B------:R-:W-:-:S08]  /*1040*/  DMUL R10, R14, R22 ;  /* 0x000000160e0a7228 */ /* 0x000fd00000000000 */
[----:B------:R-:W-:-:S08]  /*1050*/  DFMA R10, R14, R22, R10 ;  /* 0x000000160e0a722b */ /* 0x000fd0000000000a */
[-C--:B------:R-:W-:Y:S02]  /*1060*/  DMUL R18, R10, R10.reuse ;  /* 0x0000000a0a127228 */ /* 0x080fe40000000000 */
[----:B------:R-:W-:Y:S02]  /*1070*/  DADD R20, R14, -R10 ;  /* 0x000000000e147229 */ /* 0x000fe4000000080a */
[----:B------:R-:W-:-:S04]  /*1080*/  DMUL R26, R10, R10 ;  /* 0x0000000a0a1a7228 */ /* 0x000fc80000000000 */
[----:B------:R-:W-:Y:S01]  /*1090*/  DFMA R12, R18, UR6, R16 ;  /* 0x00000006120c7c2b */ /* 0x000fe20008000010 */
[----:B------:R-:W-:Y:S01]  /*10a0*/  UMOV UR6, 0x75488a3f ;  /* 0x75488a3f00067882 */ /* 0x000fe20000000000 */
[----:B------:R-:W-:Y:S01]  /*10b0*/  UMOV UR7, 0x3ef3b20a ;  /* 0x3ef3b20a00077882 */ /* 0x000fe20000000000 */
[----:B------:R-:W-:-:S05]  /*10c0*/  DADD R20, R20, R20 ;  /* 0x0000000014147229 */ /* 0x000fca0000000014 */
[----:B------:R-:W-:Y:S01]  /*10d0*/  DFMA R12, R18, R12, UR6 ;  /* 0x00000006120c7e2b */ /* 0x000fe2000800000c */
[----:B------:R-:W-:Y:S01]  /*10e0*/  UMOV UR6, 0xe4faecd5 ;  /* 0xe4faecd500067882 */ /* 0x000fe20000000000 */
[----:B------:R-:W-:Y:S01]  /*10f0*/  UMOV UR7, 0x3f1745cd ;  /* 0x3f1745cd00077882 */ /* 0x000fe20000000000 */
[----:B------:R-:W-:-:S05]  /*1100*/  DFMA R14, R14, -R10, R20 ;  /* 0x8000000a0e0e722b */ /* 0x000fca0000000014 */
[----:B------:R-:W-:Y:S01]  /*1110*/  DFMA R12, R18, R12, UR6 ;  /* 0x00000006120c7e2b */ /* 0x000fe2000800000c */
[----:B------:R-:W-:Y:S01]  /*1120*/  UMOV UR6, 0x258a578b ;  /* 0x258a578b00067882 */ /* 0x000fe20000000000 */
[----:B------:R-:W-:Y:S01]  /*1130*/  UMOV UR7, 0x3f3c71c7 ;  /* 0x3f3c71c700077882 */ /* 0x000fe20000000000 */
[----:B------:R-:W-:Y:S02]  /*1140*/  DMUL R14, R22, R14 ;  /* 0x0000000e160e7228 */ /* 0x000fe40000000000 */
[----:B------:R-:W-:-:S03]  /*1150*/  DFMA R22, R10, R10, -R26 ;  /* 0x0000000a0a16722b */ /* 0x000fc6000000081a */
[----:B------:R-:W-:Y:S01]  /*1160*/  DFMA R12, R18, R12, UR6 ;  /* 0x00000006120c7e2b */ /* 0x000fe2000800000c */
[----:B------:R-:W-:Y:S01]  /*1170*/  UMOV UR6, 0x9242b910 ;  /* 0x9242b91000067882 */ /* 0x000fe20000000000 */
[----:B------:R-:W-:-:S06]  /*1180*/  UMOV UR7, 0x3f624924 ;  /* 0x3f62492400077882 */ /* 0x000fcc0000000000 */
[----:B------:R-:W-:Y:S01]  /*1190*/  DFMA R12, R18, R12, UR6 ;  /* 0x00000006120c7e2b */ /* 0x000fe2000800000c */
[----:B------:R-:W-:Y:S01]  /*11a0*/  UMOV UR6, 0x99999dfb ;  /* 0x99999dfb00067882 */ /* 0x000fe20000000000 */
[----:B------:R-:W-:-:S06]  /*11b0*/  UMOV UR7, 0x3f899999 ;  /* 0x3f89999900077882 */ /* 0x000fcc0000000000 */
[----:B------:R-:W-:Y:S01]  /*11c0*/  DFMA R16, R18, R12, UR6 ;  /* 0x0000000612107e2b */ /* 0x000fe2000800000c */
[----:B------:R-:W-:Y:S01]  /*11d0*/  UMOV UR6, 0x55555555 ;  /* 0x5555555500067882 */ /* 0x000fe20000000000 */
[----:B------:R-:W-:-:S06]  /*11e0*/  UMOV UR7, 0x3fb55555 ;  /* 0x3fb5555500077882 */ /* 0x000fcc0000000000 */
[----:B------:R-:W-:-:S08]  /*11f0*/  DFMA R12, R18, R16, UR6 ;  /* 0x00000006120c7e2b */ /* 0x000fd00008000010 */
[----:B------:R-:W-:Y:S01]  /*1200*/  DADD R20, -R12, UR6 ;  /* 0x000000060c147e29 */ /* 0x000fe20008000100 */
[----:B------:R-:W-:Y:S01]  /*1210*/  UMOV UR6, 0xb9e7b0 ;  /* 0x00b9e7b000067882 */ /* 0x000fe20000000000 */
[----:B------:R-:W-:-:S06]  /*1220*/  UMOV UR7, 0x3c46a4cb ;  /* 0x3c46a4cb00077882 */ /* 0x000fcc0000000000 */
[----:B------:R-:W-:Y:S02]  /*1230*/  DFMA R18, R18, R16, R20 ;  /* 0x000000101212722b */ /* 0x000fe40000000014 */
[----:B------:R-:W-:Y:S01]  /*1240*/  DMUL R16, R10, R26 ;  /* 0x0000001a0a107228 */ /* 0x000fe20000000000 */
[----:B------:R-:W-:Y:S02]  /*1250*/  VIADD R21, R15, 0x100000 ;  /* 0x001000000f157836 */ /* 0x000fe40000000000 */
[----:B------:R-:W-:-:S03]  /*1260*/  IMAD.MOV.U32 R20, RZ, RZ, R14 ;  /* 0x000000ffff147224 */ /* 0x000fc600078e000e */
[----:B------:R-:W-:Y:S01]  /*1270*/  DADD R18, R18, -UR6 ;  /* 0x8000000612127e29 */ /* 0x000fe20008000000 */
[----:B------:R-:W-:Y:S01]  /*1280*/  UMOV UR6, 0x80000000 ;  /* 0x8000000000067882 */ /* 0x000fe20000000000 */
[C---:B------:R-:W-:Y:S01]  /*1290*/  DFMA R24, R10.reuse, R26, -R16 ;  /* 0x0000001a0a18722b */ /* 0x040fe20000000810 */
[----:B------:R-:W-:Y:S01]  /*12a0*/  UMOV UR7, 0x43300000 ;  /* 0x4330000000077882 */ /* 0x000fe20000000000 */
[----:B------:R-:W-:-:S04]  /*12b0*/  DFMA R20, R10, R20, R22 ;  /* 0x000000140a14722b */ /* 0x000fc80000000016 */
[----:B------:R-:W-:Y:S02]  /*12c0*/  DADD R22, R12, R18 ;  /* 0x000000000c167229 */ /* 0x000fe40000000012 */
[----:B------:R-:W-:-:S06]  /*12d0*/  DFMA R24, R14, R26, R24 ;  /* 0x0000001a0e18722b */ /* 0x000fcc0000000018 */
[----:B------:R-:W-:Y:S02]  /*12e0*/  DMUL R26, R22, R16 ;  /* 0x00000010161a7228 */ /* 0x000fe40000000000 */
[----:B------:R-:W-:Y:S02]  /*12f0*/  DFMA R20, R10, R20, R24 ;  /* 0x000000140a14722b */ /* 0x000fe40000000018 */
[----:B------:R-:W-:-:S04]  /*1300*/  DADD R24, R12, -R22 ;  /* 0x000000000c187229 */ /* 0x000fc80000000816 */
[----:B------:R-:W-:-:S04]  /*1310*/  DFMA R12, R22, R16, -R26 ;  /* 0x00000010160c722b */ /* 0x000fc8000000081a */
[----:B------:R-:W-:-:S04]  /*1320*/  DADD R24, R18, R24 ;  /* 0x0000000012187229 */ /* 0x000fc80000000018 */
[----:B------:R-:W-:-:S08]  /*1330*/  DFMA R12, R22, R20, R12 ;  /* 0x00000014160c722b */ /* 0x000fd0000000000c */
[----:B------:R-:W-:-:S08]  /*1340*/  DFMA R24, R24, R16, R12 ;  /* 0x000000101818722b */ /* 0x000fd0000000000c */
[----:B------:R-:W-:-:S08]  /*1350*/  DADD R16, R26, R24 ;  /* 0x000000001a107229 */ /* 0x000fd00000000018 */
[--C-:B------:R-:W-:Y:S02]  /*1360*/  DADD R12, R10, R16.reuse ;  /* 0x000000000a0c7229 */ /* 0x100fe40000000010 */
[----:B------:R-:W-:-:S06]  /*1370*/  DADD R26, R26, -R16 ;  /* 0x000000001a1a7229 */ /* 0x000fcc0000000810 */
[----:B------:R-:W-:Y:S02]  /*1380*/  DADD R10, R10, -R12 ;  /* 0x000000000a0a7229 */ /* 0x000fe4000000080c */
[----:B------:R-:W-:-:S06]  /*1390*/  DADD R26, R24, R26 ;  /* 0x00000000181a7229 */ /* 0x000fcc000000001a */
[----:B------:R-:W-:-:S08]  /*13a0*/  DADD R10, R16, R10 ;  /* 0x00000000100a7229 */ /* 0x000fd0000000000a */
[----:B------:R-:W-:-:S08]  /*13b0*/  DADD R10, R26, R10 ;  /* 0x000000001a0a7229 */ /* 0x000fd0000000000a */
[----:B------:R-:W-:Y:S01]  /*13c0*/  DADD R14, R14, R10 ;  /* 0x000000000e0e7229 */ /* 0x000fe2000000000a */
[----:B------:R-:W-:Y:S01]  /*13d0*/  LOP3.LUT R10, R8, 0x80000000, RZ, 0x3c, !PT ;  /* 0x80000000080a7812 */ /* 0x000fe200078e3cff */
[----:B------:R-:W-:-:S06]  /*13e0*/  IMAD.MOV.U32 R11, RZ, RZ, 0x43300000 ;  /* 0x43300000ff0b7424 */ /* 0x000fcc00078e00ff */
[----:B------:R-:W-:Y:S02]  /*13f0*/  DADD R16, R12, R14 ;  /* 0x000000000c107229 */ /* 0x000fe4000000000e */
[----:B------:R-:W-:Y:S01]  /*1400*/  DADD R10, R10, -UR6 ;  /* 0x800000060a0a7e29 */ /* 0x000fe20008000000 */
[----:B------:R-:W-:Y:S01]  /*1410*/  UMOV UR6, 0xfefa39ef ;  /* 0xfefa39ef00067882 */ /* 0x000fe20000000000 */
[----:B------:R-:W-:-:S04]  /*1420*/  UMOV UR7, 0x3fe62e42 ;  /* 0x3fe62e4200077882 */ /* 0x000fc80000000000 */
[--C-:B------:R-:W-:Y:S02]  /*1430*/  DADD R12, R12, -R16.reuse ;  /* 0x000000000c0c7229 */ /* 0x100fe40000000810 */
[----:B------:R-:W-:-:S06]  /*1440*/  DFMA R8, R10, UR6, R16 ;  /* 0x000000060a087c2b */ /* 0x000fcc0008000010 */
[----:B------:R-:W-:Y:S02]  /*1450*/  DADD R12, R14, R12 ;  /* 0x000000000e0c7229 */ /* 0x000fe4000000000c */
[----:B------:R-:W-:-:S08]  /*1460*/  DFMA R18, R10, -UR6, R8 ;  /* 0x800000060a127c2b */ /* 0x000fd00008000008 */
[----:B------:R-:W-:-:S08]  /*1470*/  DADD R18, -R16, R18 ;  /* 0x0000000010127229 */ /* 0x000fd00000000112 */
[----:B------:R-:W-:-:S08]  /*1480*/  DADD R12, R12, -R18 ;  /* 0x000000000c0c7229 */ /* 0x000fd00000000812 */
[----:B------:R-:W-:-:S08]  /*1490*/  DFMA R12, R10, UR8, R12 ;  /* 0x000000080a0c7c2b */ /* 0x000fd0000800000c */
[----:B------:R-:W-:-:S08]  /*14a0*/  DADD R10, R8, R12 ;  /* 0x00000000080a7229 */ /* 0x000fd0000000000c */
[----:B------:R-:W-:Y:S02]  /*14b0*/  DADD R14, R8, -R10 ;  /* 0x00000000080e7229 */ /* 0x000fe4000000080a */
[----:B------:R-:W-:-:S06]  /*14c0*/  DMUL R8, R10, 2 ;  /* 0x400000000a087828 */ /* 0x000fcc0000000000 */
[----:B------:R-:W-:Y:S02]  /*14d0*/  DADD R14, R12, R14 ;  /* 0x000000000c0e7229 */ /* 0x000fe4000000000e */
[----:B------:R-:W-:Y:S01]  /*14e0*/  DFMA R10, R10, 2, -R8 ;  /* 0x400000000a0a782b */ /* 0x000fe20000000808 */
[----:B------:R-:W-:Y:S02]  /*14f0*/  IMAD.MOV.U32 R12, RZ, RZ, 0x652b82fe ;  /* 0x652b82feff0c7424 */ /* 0x000fe400078e00ff */
[----:B------:R-:W-:-:S05]  /*1500*/  IMAD.MOV.U32 R13, RZ, RZ, 0x3ff71547 ;  /* 0x3ff71547ff0d7424 */ /* 0x000fca00078e00ff */
[----:B------:R-:W-:-:S08]  /*1510*/  DFMA R14, R14, 2, R10 ;  /* 0x400000000e0e782b */ /* 0x000fd0000000000a */
[----:B------:R-:W-:-:S08]  /*1520*/  DADD R10, R8, R14 ;  /* 0x00000000080a7229 */ /* 0x000fd0000000000e */
[----:B------:R-:W-:Y:S02]  /*1530*/  DFMA R12, R10, R12, 6.75539944105574400000e+15 ;  /* 0x433800000a0c742b */ /* 0x000fe4000000000c */
[----:B------:R-:W-:Y:S01]  /*1540*/  FSETP.GEU.AND P0, PT, |R11|, 4.1917929649353027344, PT ;  /* 0x4086232b0b00780b */ /* 0x000fe20003f0e200 */
[----:B------:R-:W-:-:S05]  /*1550*/  DADD R8, R8, -R10 ;  /* 0x0000000008087229 */ /* 0x000fca000000080a */
[----:B------:R-:W-:-:S03]  /*1560*/  DADD R16, R12, -6.75539944105574400000e+15 ;  /* 0xc33800000c107429 */ /* 0x000fc60000000000 */
[----:B------:R-:W-:-:S05]  /*1570*/  DADD R14, R14, R8 ;  /* 0x000000000e0e7229 */ /* 0x000fca0000000008 */
[----:B------:R-:W-:Y:S01]  /*1580*/  DFMA R18, R16, -UR6, R10 ;  /* 0x8000000610127c2b */ /* 0x000fe2000800000a */
[----:B------:R-:W-:Y:S01]  /*1590*/  UMOV UR6, 0x3b39803f ;  /* 0x3b39803f00067882 */ /* 0x000fe20000000000 */
[----:B------:R-:W-:-:S06]  /*15a0*/  UMOV UR7, 0x3c7abc9e ;  /* 0x3c7abc9e00077882 */ /* 0x000fcc0000000000 */
[----:B------:R-:W-:Y:S01]  /*15b0*/  DFMA R16, R16, -UR6, R18 ;  /* 0x8000000610107c2b */ /* 0x000fe20008000012 */
[----:B------:R-:W-:Y:S01]  /*15c0*/  UMOV UR6, 0x69ce2bdf ;  /* 0x69ce2bdf00067882 */ /* 0x000fe20000000000 */
[----:B------:R-:W-:Y:S01]  /*15d0*/  IMAD.MOV.U32 R18, RZ, RZ, -0x35dec16 ;  /* 0xfca213eaff127424 */ /* 0x000fe200078e00ff */
[----:B------:R-:W-:Y:S01]  /*15e0*/  UMOV UR7, 0x3e5ade15 ;  /* 0x3e5ade1500077882 */ /* 0x000fe20000000000 */
[----:B------:R-:W-:-:S06]  /*15f0*/  IMAD.MOV.U32 R19, RZ, RZ, 0x3e928af3 ;  /* 0x3e928af3ff137424 */ /* 0x000fcc00078e00ff */
[----:B------:R-:W-:Y:S01]  /*1600*/  DFMA R18, R16, UR6, R18 ;  /* 0x0000000610127c2b */ /* 0x000fe20008000012 */
        /* <DEDUP_REMOVED lines=24> */
[----:B------:R-:W-:-:S08]  /*1790*/  DFMA R18, R16, R18, 1 ;  /* 0x3ff000001012742b */ /* 0x000fd00000000012 */
[----:B------:R-:W-:-:S10]  /*17a0*/  DFMA R16, R16, R18, 1 ;  /* 0x3ff000001010742b */ /* 0x000fd40000000012 */
[----:B------:R-:W-:Y:S02]  /*17b0*/  IMAD R9, R12, 0x100000, R17 ;  /* 0x001000000c097824 */ /* 0x000fe400078e0211 */
[----:B------:R-:W-:Y:S01]  /*17c0*/  IMAD.MOV.U32 R8, RZ, RZ, R16 ;  /* 0x000000ffff087224 */ /* 0x000fe200078e0010 */
[----:B------:R-:W-:Y:S06]  /*17d0*/  @!P0 BRA `(.L_x_20) ;  /* 0x0000000000308947 */ /* 0x000fec0003800000 */
[----:B------:R-:W-:Y:S01]  /*17e0*/  FSETP.GEU.AND P1, PT, |R11|, 4.2275390625, PT ;  /* 0x408748000b00780b */ /* 0x000fe20003f2e200 */
[C---:B------:R-:W-:Y:S02]  /*17f0*/  DADD R8, R10.reuse, +INF ;  /* 0x7ff000000a087429 */ /* 0x040fe40000000000 */
[----:B------:R-:W-:-:S08]  /*1800*/  DSETP.GEU.AND P0, PT, R10, RZ, PT ;  /* 0x000000ff0a00722a */ /* 0x000fd00003f0e000 */
[----:B------:R-:W-:Y:S02]  /*1810*/  FSEL R8, R8, RZ, P0 ;  /* 0x000000ff08087208 */ /* 0x000fe40000000000 */
[----:B------:R-:W-:Y:S02]  /*1820*/  @!P1 LEA.HI R3, R12, R12, RZ, 0x1 ;  /* 0x0000000c0c039211 */ /* 0x000fe400078f08ff */
[----:B------:R-:W-:Y:S02]  /*1830*/  FSEL R9, R9, RZ, P0 ;  /* 0x000000ff09097208 */ /* 0x000fe40000000000 */
[----:B------:R-:W-:-:S05]  /*1840*/  @!P1 SHF.R.S32.HI R3, RZ, 0x1, R3 ;  /* 0x00000001ff039819 */ /* 0x000fca0000011403 */
[----:B------:R-:W-:Y:S02]  /*1850*/  @!P1 IMAD.IADD R10, R12, 0x1, -R3 ;  /* 0x000000010c0a9824 */ /* 0x000fe400078e0a03 */
[----:B------:R-:W-:-:S03]  /*1860*/  @!P1 IMAD R17, R3, 0x100000, R17 ;  /* 0x0010000003119824 */ /* 0x000fc600078e0211 */
[----:B------:R-:W-:Y:S01]  /*1870*/  @!P1 LEA R11, R10, 0x3ff00000, 0x14 ;  /* 0x3ff000000a0b9811 */ /* 0x000fe200078ea0ff */
[----:B------:R-:W-:-:S06]  /*1880*/  @!P1 IMAD.MOV.U32 R10, RZ, RZ, RZ ;  /* 0x000000ffff0a9224 */ /* 0x000fcc00078e00ff */
[----:B------:R-:W-:-:S11]  /*1890*/  @!P1 DMUL R8, R16, R10 ;  /* 0x0000000a10089228 */ /* 0x000fd60000000000 */
.L_x_20:
[----:B------:R-:W-:Y:S02]  /*18a0*/  DFMA R14, R14, R8, R8 ;  /* 0x000000080e0e722b */ /* 0x000fe40000000008 */
[----:B------:R-:W-:-:S08]  /*18b0*/  DSETP.NEU.AND P0, PT, |R8|, +INF , PT ;  /* 0x7ff000000800742a */ /* 0x000fd00003f0d200 */
[----:B------:R-:W-:Y:S01]  /*18c0*/  FSEL R10, R8, R14, !P0 ;  /* 0x0000000e080a7208 */ /* 0x000fe20004000000 */
[----:B------:R-:W-:Y:S01]  /*18d0*/  IMAD.MOV.U32 R8, RZ, RZ, R0 ;  /* 0x000000ffff087224 */ /* 0x000fe200078e0000 */
[----:B------:R-:W-:Y:S01]  /*18e0*/  FSEL R11, R9, R15, !P0 ;  /* 0x0000000f090b7208 */ /* 0x000fe20004000000 */
[----:B------:R-:W-:-:S04]  /*18f0*/  IMAD.MOV.U32 R9, RZ, RZ, 0x0 ;  /* 0x00000000ff097424 */ /* 0x000fc800078e00ff */
[----:B------:R-:W-:Y:S05]  /*1900*/  RET.REL.NODEC R8 `(_Z9trap_appxidPd) ;  /* 0xffffffe408bc7950 */ /* 0x000fea0003c3ffff */
.L_x_21:
[----:B------:R-:W-:-:S00]  /*1910*/  BRA `(.L_x_21) ;  /* 0xfffffffc00fc7947 */ /* 0x000fc0000383ffff */
[----:B------:R-:W-:-:S00]  /*1920*/  NOP ;  /* 0x0000000000007918 */ /* 0x000fc00000000000 */
        /* <DEDUP_REMOVED lines=13> */
.L_x_23:


//--------------------- .nv.shared._Z9trap_appxidPd --------------------------
	.section	.nv.shared._Z9trap_appxidPd,"aw",@nobits
	.sectionflags	@""
	.align	8
.nv.shared._Z9trap_appxidPd:
	.zero		1032


//--------------------- .nv.shared.reserved.0     --------------------------
	.section	.nv.shared.reserved.0,"aw",@nobits
	.weak		__nv_reservedSMEM_offset_0_alias
	.size		__nv_reservedSMEM_offset_0_alias, 0, 64
	.other		__nv_reservedSMEM_offset_0_alias,@"STO_CUDA_RESERVED_SHARED STV_DEFAULT"
__nv_reservedSMEM_offset_0_alias:
	.zero		0
	.zero		64


//--------------------- .nv.constant0._Z9trap_appxidPd --------------------------
	.section	.nv.constant0._Z9trap_appxidPd,"a",@progbits
	.sectionflags	@""
	.align	4
.nv.constant0._Z9trap_appxidPd:
	.zero		920


//--------------------- SYMBOLS --------------------------

	.type		.nv.reservedSmem.offset0,@object
	.size		.nv.reservedSmem.offset0,0x4
	.type		.nv.reservedSmem.cap,@object
	.size		.nv.reservedSmem.cap,0x4
